//
// Generated by NVIDIA NVVM Compiler
//
// Compiler Build ID: CL-36424714
// Cuda compilation tools, release 13.0, V13.0.88
// Based on NVVM 20.0.0
//

.version 9.0
.target sm_100
.address_size 64

	// .globl	render_peaks

.visible .entry render_peaks(
	.param .align 8 .b8 render_peaks_param_0[48],
	.param .u64 .ptr .align 1 render_peaks_param_1,
	.param .u64 .ptr .align 1 render_peaks_param_2,
	.param .u64 .ptr .align 1 render_peaks_param_3,
	.param .u64 render_peaks_param_4,
	.param .u64 render_peaks_param_5
)
{
	.reg .pred 	%p<32>;
	.reg .b32 	%r<43>;
	.reg .b32 	%f<232>;
	.reg .b64 	%rd<61>;

	ld.param.u64 	%rd1, [render_peaks_param_0];
	ld.param.u64 	%rd2, [render_peaks_param_0+8];
	ld.param.u64 	%rd3, [render_peaks_param_0+16];
	ld.param.u64 	%rd4, [render_peaks_param_0+24];
	ld.param.u64 	%rd5, [render_peaks_param_0+32];
	ld.param.u64 	%rd29, [render_peaks_param_1];
	ld.param.u64 	%rd30, [render_peaks_param_2];
	ld.param.u64 	%rd31, [render_peaks_param_3];
	ld.param.u64 	%rd33, [render_peaks_param_4];
	ld.param.u64 	%rd32, [render_peaks_param_5];
	mov.u32 	%r1, %ntid.x;
	mov.u32 	%r2, %ctaid.x;
	mov.u32 	%r3, %tid.x;
	mad.lo.s32 	%r4, %r1, %r2, %r3;
	cvt.u64.u32 	%rd6, %r4;
	mul.lo.s64 	%rd34, %rd32, %rd33;
	setp.le.u64 	%p1, %rd34, %rd6;
	@%p1 bra 	$L__BB0_23;
	and.b64  	%rd35, %rd32, -4294967296;
	setp.ne.s64 	%p2, %rd35, 0;
	@%p2 bra 	$L__BB0_3;
	cvt.u32.u64 	%r5, %rd32;
	cvt.u32.u64 	%r6, %rd6;
	div.u32 	%r7, %r6, %r5;
	cvt.u64.u32 	%rd54, %r7;
	bra.uni 	$L__BB0_4;
$L__BB0_3:
	div.u64 	%rd54, %rd6, %rd32;
$L__BB0_4:
	cvta.to.global.u64 	%rd36, %rd29;
	shl.b64 	%rd37, %rd54, 4;
	add.s64 	%rd38, %rd36, %rd37;
	ld.global.u64 	%rd10, [%rd38];
	ld.global.u64 	%rd60, [%rd38+8];
	mul.lo.s64 	%rd39, %rd54, %rd32;
	sub.s64 	%rd40, %rd6, %rd39;
	cvta.to.global.u64 	%rd41, %rd31;
	shl.b64 	%rd42, %rd40, 2;
	add.s64 	%rd43, %rd41, %rd42;
	ld.global.f32 	%f1, [%rd43];
	add.s64 	%rd44, %rd60, %rd10;
	setp.ge.u64 	%p3, %rd10, %rd44;
	mov.f32 	%f231, 0f00000000;
	@%p3 bra 	$L__BB0_22;
	shl.b64 	%rd45, %rd10, 2;
	cvta.to.global.u64 	%rd46, %rd1;
	add.s64 	%rd59, %rd46, %rd45;
	cvta.to.global.u64 	%rd47, %rd3;
	add.s64 	%rd58, %rd47, %rd45;
	cvta.to.global.u64 	%rd48, %rd4;
	add.s64 	%rd57, %rd48, %rd45;
	cvta.to.global.u64 	%rd49, %rd5;
	add.s64 	%rd56, %rd49, %rd45;
	cvta.to.global.u64 	%rd50, %rd2;
	add.s64 	%rd55, %rd50, %rd45;
	mov.f32 	%f231, 0f00000000;
$L__BB0_6:
	ld.global.f32 	%f31, [%rd55];
	sub.f32 	%f3, %f1, %f31;
	ld.global.f32 	%f4, [%rd56];
	ld.global.f32 	%f32, [%rd57];
	mul.f32 	%f5, %f32, 0f3ED96D27;
	mul.f32 	%f6, %f32, 0f3F000000;
	div.rn.f32 	%f7, %f3, %f6;
	abs.f32 	%f8, %f7;
	setp.eq.f32 	%p4, %f7, 0f3F800000;
	mov.f32 	%f228, 0f3F800000;
	@%p4 bra 	$L__BB0_11;
	setp.num.f32 	%p5, %f8, %f8;
	@%p5 bra 	$L__BB0_9;
	mov.f32 	%f88, 0f40000000;
	add.rn.f32 	%f228, %f7, %f88;
	bra.uni 	$L__BB0_11;
$L__BB0_9:
	setp.lt.f32 	%p6, %f8, 0f00800000;
	mul.f32 	%f33, %f8, 0f4B800000;
	selp.f32 	%f34, %f33, %f8, %p6;
	mov.b32 	%r8, %f34;
	add.s32 	%r9, %r8, -1060439283;
	and.b32  	%r10, %r9, -8388608;
	sub.s32 	%r11, %r8, %r10;
	mov.b32 	%f35, %r11;
	cvt.rn.f32.s32 	%f36, %r10;
	selp.f32 	%f37, 0fC1C00000, 0f00000000, %p6;
	fma.rn.f32 	%f38, %f36, 0f34000000, %f37;
	add.f32 	%f39, %f35, 0fBF800000;
	add.f32 	%f40, %f35, 0f3F800000;
	rcp.approx.ftz.f32 	%f41, %f40;
	add.f32 	%f42, %f39, %f39;
	mul.f32 	%f43, %f42, %f41;
	mul.f32 	%f44, %f43, %f43;
	neg.f32 	%f45, %f43;
	sub.f32 	%f46, %f39, %f43;
	add.f32 	%f47, %f46, %f46;
	fma.rn.f32 	%f48, %f45, %f39, %f47;
	mul.rn.f32 	%f49, %f41, %f48;
	fma.rn.f32 	%f50, %f44, 0f3A2C32E4, 0f3B52E7DB;
	fma.rn.f32 	%f51, %f50, %f44, 0f3C93BB73;
	fma.rn.f32 	%f52, %f51, %f44, 0f3DF6384F;
	mul.rn.f32 	%f53, %f52, %f44;
	fma.rn.f32 	%f54, %f43, 0f3FB8AA3B, %f38;
	mul.f32 	%f55, %f53, 0f40400000;
	sub.f32 	%f56, %f38, %f54;
	fma.rn.f32 	%f57, %f43, 0f3FB8AA3B, %f56;
	fma.rn.f32 	%f58, %f49, 0f3FB8AA3B, %f57;
	fma.rn.f32 	%f59, %f43, 0f32A55E34, %f58;
	fma.rn.f32 	%f60, %f55, %f49, %f59;
	fma.rn.f32 	%f61, %f53, %f43, %f60;
	add.rn.f32 	%f62, %f54, %f61;
	mov.f32 	%f63, 0f40000000;
	mul.rn.f32 	%f64, %f62, %f63;
	cvt.rni.f32.f32 	%f65, %f64;
	sub.f32 	%f66, %f64, %f65;
	neg.f32 	%f67, %f64;
	fma.rn.f32 	%f68, %f62, 0f40000000, %f67;
	neg.f32 	%f69, %f54;
	add.rn.f32 	%f70, %f62, %f69;
	neg.f32 	%f71, %f70;
	add.rn.f32 	%f72, %f61, %f71;
	fma.rn.f32 	%f73, %f72, 0f40000000, %f68;
	add.f32 	%f74, %f66, %f73;
	setp.gt.f32 	%p7, %f65, 0f00000000;
	selp.b32 	%r12, 0, -2097152000, %p7;
	setp.neu.f32 	%p8, %f7, 0f00000000;
	setp.neu.f32 	%p9, %f8, 0f7F800000;
	setp.lt.f32 	%p10, %f64, 0f00000000;
	selp.f32 	%f75, 0f00000000, 0f7F800000, %p10;
	abs.f32 	%f76, %f64;
	setp.gt.f32 	%p11, %f76, 0f43180000;
	cvt.rzi.s32.f32 	%r13, %f65;
	shl.b32 	%r14, %r13, 23;
	sub.s32 	%r15, %r14, %r12;
	mov.b32 	%f77, %r15;
	add.s32 	%r16, %r12, 2130706432;
	mov.b32 	%f78, %r16;
	fma.rn.f32 	%f79, %f74, 0f391FCB8E, 0f3AAF85ED;
	fma.rn.f32 	%f80, %f79, %f74, 0f3C1D9856;
	fma.rn.f32 	%f81, %f80, %f74, 0f3D6357BB;
	fma.rn.f32 	%f82, %f81, %f74, 0f3E75FDEC;
	fma.rn.f32 	%f83, %f82, %f74, 0f3F317218;
	fma.rn.f32 	%f84, %f83, %f74, 0f3F800000;
	mul.f32 	%f85, %f84, %f78;
	mul.f32 	%f86, %f85, %f77;
	selp.f32 	%f228, %f75, %f86, %p11;
	and.pred  	%p12, %p8, %p9;
	@%p12 bra 	$L__BB0_11;
	add.f32 	%f87, %f7, %f7;
	mov.b32 	%r17, %f87;
	and.b32  	%r18, %r17, 2147483647;
	mov.b32 	%f228, %r18;
$L__BB0_11:
	mul.f32 	%f90, %f6, 0f40490FDB;
	fma.rn.f32 	%f91, %f228, %f90, 0f3F800000;
	rcp.rn.f32 	%f92, %f91;
	mul.f32 	%f13, %f4, %f92;
	div.rn.f32 	%f14, %f3, %f5;
	abs.f32 	%f15, %f14;
	setp.eq.f32 	%p13, %f14, 0f3F800000;
	mov.f32 	%f229, 0f3F800000;
	@%p13 bra 	$L__BB0_16;
	setp.num.f32 	%p14, %f15, %f15;
	@%p14 bra 	$L__BB0_14;
	mov.f32 	%f148, 0f40000000;
	add.rn.f32 	%f229, %f14, %f148;
	bra.uni 	$L__BB0_16;
$L__BB0_14:
	setp.lt.f32 	%p15, %f15, 0f00800000;
	mul.f32 	%f93, %f15, 0f4B800000;
	selp.f32 	%f94, %f93, %f15, %p15;
	mov.b32 	%r19, %f94;
	add.s32 	%r20, %r19, -1060439283;
	and.b32  	%r21, %r20, -8388608;
	sub.s32 	%r22, %r19, %r21;
	mov.b32 	%f95, %r22;
	cvt.rn.f32.s32 	%f96, %r21;
	selp.f32 	%f97, 0fC1C00000, 0f00000000, %p15;
	fma.rn.f32 	%f98, %f96, 0f34000000, %f97;
	add.f32 	%f99, %f95, 0fBF800000;
	add.f32 	%f100, %f95, 0f3F800000;
	rcp.approx.ftz.f32 	%f101, %f100;
	add.f32 	%f102, %f99, %f99;
	mul.f32 	%f103, %f102, %f101;
	mul.f32 	%f104, %f103, %f103;
	neg.f32 	%f105, %f103;
	sub.f32 	%f106, %f99, %f103;
	add.f32 	%f107, %f106, %f106;
	fma.rn.f32 	%f108, %f105, %f99, %f107;
	mul.rn.f32 	%f109, %f101, %f108;
	fma.rn.f32 	%f110, %f104, 0f3A2C32E4, 0f3B52E7DB;
	fma.rn.f32 	%f111, %f110, %f104, 0f3C93BB73;
	fma.rn.f32 	%f112, %f111, %f104, 0f3DF6384F;
	mul.rn.f32 	%f113, %f112, %f104;
	fma.rn.f32 	%f114, %f103, 0f3FB8AA3B, %f98;
	mul.f32 	%f115, %f113, 0f40400000;
	sub.f32 	%f116, %f98, %f114;
	fma.rn.f32 	%f117, %f103, 0f3FB8AA3B, %f116;
	fma.rn.f32 	%f118, %f109, 0f3FB8AA3B, %f117;
	fma.rn.f32 	%f119, %f103, 0f32A55E34, %f118;
	fma.rn.f32 	%f120, %f115, %f109, %f119;
	fma.rn.f32 	%f121, %f113, %f103, %f120;
	add.rn.f32 	%f122, %f114, %f121;
	mov.f32 	%f123, 0f40000000;
	mul.rn.f32 	%f124, %f122, %f123;
	cvt.rni.f32.f32 	%f125, %f124;
	sub.f32 	%f126, %f124, %f125;
	neg.f32 	%f127, %f124;
	fma.rn.f32 	%f128, %f122, 0f40000000, %f127;
	neg.f32 	%f129, %f114;
	add.rn.f32 	%f130, %f122, %f129;
	neg.f32 	%f131, %f130;
	add.rn.f32 	%f132, %f121, %f131;
	fma.rn.f32 	%f133, %f132, 0f40000000, %f128;
	add.f32 	%f134, %f126, %f133;
	setp.gt.f32 	%p16, %f125, 0f00000000;
	selp.b32 	%r23, 0, -2097152000, %p16;
	setp.neu.f32 	%p17, %f14, 0f00000000;
	setp.neu.f32 	%p18, %f15, 0f7F800000;
	setp.lt.f32 	%p19, %f124, 0f00000000;
	selp.f32 	%f135, 0f00000000, 0f7F800000, %p19;
	abs.f32 	%f136, %f124;
	setp.gt.f32 	%p20, %f136, 0f43180000;
	cvt.rzi.s32.f32 	%r24, %f125;
	shl.b32 	%r25, %r24, 23;
	sub.s32 	%r26, %r25, %r23;
	mov.b32 	%f137, %r26;
	add.s32 	%r27, %r23, 2130706432;
	mov.b32 	%f138, %r27;
	fma.rn.f32 	%f139, %f134, 0f391FCB8E, 0f3AAF85ED;
	fma.rn.f32 	%f140, %f139, %f134, 0f3C1D9856;
	fma.rn.f32 	%f141, %f140, %f134, 0f3D6357BB;
	fma.rn.f32 	%f142, %f141, %f134, 0f3E75FDEC;
	fma.rn.f32 	%f143, %f142, %f134, 0f3F317218;
	fma.rn.f32 	%f144, %f143, %f134, 0f3F800000;
	mul.f32 	%f145, %f144, %f138;
	mul.f32 	%f146, %f145, %f137;
	selp.f32 	%f229, %f135, %f146, %p20;
	and.pred  	%p21, %p17, %p18;
	@%p21 bra 	$L__BB0_16;
	add.f32 	%f147, %f14, %f14;
	mov.b32 	%r28, %f147;
	and.b32  	%r29, %r28, 2147483647;
	mov.b32 	%f229, %r29;
$L__BB0_16:
	mul.f32 	%f20, %f229, 0fBF000000;
	abs.f32 	%f21, %f5;
	setp.eq.f32 	%p22, %f5, 0f3F800000;
	mov.f32 	%f230, 0f3F800000;
	@%p22 bra 	$L__BB0_21;
	setp.num.f32 	%p23, %f21, %f21;
	@%p23 bra 	$L__BB0_19;
	mov.f32 	%f205, 0f40000000;
	add.rn.f32 	%f230, %f5, %f205;
	bra.uni 	$L__BB0_21;
$L__BB0_19:
	setp.lt.f32 	%p24, %f21, 0f00800000;
	mul.f32 	%f150, %f21, 0f4B800000;
	selp.f32 	%f151, %f150, %f21, %p24;
	mov.b32 	%r30, %f151;
	add.s32 	%r31, %r30, -1060439283;
	and.b32  	%r32, %r31, -8388608;
	sub.s32 	%r33, %r30, %r32;
	mov.b32 	%f152, %r33;
	cvt.rn.f32.s32 	%f153, %r32;
	selp.f32 	%f154, 0fC1C00000, 0f00000000, %p24;
	fma.rn.f32 	%f155, %f153, 0f34000000, %f154;
	add.f32 	%f156, %f152, 0fBF800000;
	add.f32 	%f157, %f152, 0f3F800000;
	rcp.approx.ftz.f32 	%f158, %f157;
	add.f32 	%f159, %f156, %f156;
	mul.f32 	%f160, %f159, %f158;
	mul.f32 	%f161, %f160, %f160;
	neg.f32 	%f162, %f160;
	sub.f32 	%f163, %f156, %f160;
	add.f32 	%f164, %f163, %f163;
	fma.rn.f32 	%f165, %f162, %f156, %f164;
	mul.rn.f32 	%f166, %f158, %f165;
	fma.rn.f32 	%f167, %f161, 0f3A2C32E4, 0f3B52E7DB;
	fma.rn.f32 	%f168, %f167, %f161, 0f3C93BB73;
	fma.rn.f32 	%f169, %f168, %f161, 0f3DF6384F;
	mul.rn.f32 	%f170, %f169, %f161;
	fma.rn.f32 	%f171, %f160, 0f3FB8AA3B, %f155;
	mul.f32 	%f172, %f170, 0f40400000;
	sub.f32 	%f173, %f155, %f171;
	fma.rn.f32 	%f174, %f160, 0f3FB8AA3B, %f173;
	fma.rn.f32 	%f175, %f166, 0f3FB8AA3B, %f174;
	fma.rn.f32 	%f176, %f160, 0f32A55E34, %f175;
	fma.rn.f32 	%f177, %f172, %f166, %f176;
	fma.rn.f32 	%f178, %f170, %f160, %f177;
	add.rn.f32 	%f179, %f171, %f178;
	mov.f32 	%f180, 0f40000000;
	mul.rn.f32 	%f181, %f179, %f180;
	cvt.rni.f32.f32 	%f182, %f181;
	sub.f32 	%f183, %f181, %f182;
	neg.f32 	%f184, %f181;
	fma.rn.f32 	%f185, %f179, 0f40000000, %f184;
	neg.f32 	%f186, %f171;
	add.rn.f32 	%f187, %f179, %f186;
	neg.f32 	%f188, %f187;
	add.rn.f32 	%f189, %f178, %f188;
	fma.rn.f32 	%f190, %f189, 0f40000000, %f185;
	add.f32 	%f191, %f183, %f190;
	setp.gt.f32 	%p25, %f182, 0f00000000;
	selp.b32 	%r34, 0, -2097152000, %p25;
	setp.neu.f32 	%p26, %f5, 0f00000000;
	setp.neu.f32 	%p27, %f21, 0f7F800000;
	setp.lt.f32 	%p28, %f181, 0f00000000;
	selp.f32 	%f192, 0f00000000, 0f7F800000, %p28;
	abs.f32 	%f193, %f181;
	setp.gt.f32 	%p29, %f193, 0f43180000;
	cvt.rzi.s32.f32 	%r35, %f182;
	shl.b32 	%r36, %r35, 23;
	sub.s32 	%r37, %r36, %r34;
	mov.b32 	%f194, %r37;
	add.s32 	%r38, %r34, 2130706432;
	mov.b32 	%f195, %r38;
	fma.rn.f32 	%f196, %f191, 0f391FCB8E, 0f3AAF85ED;
	fma.rn.f32 	%f197, %f196, %f191, 0f3C1D9856;
	fma.rn.f32 	%f198, %f197, %f191, 0f3D6357BB;
	fma.rn.f32 	%f199, %f198, %f191, 0f3E75FDEC;
	fma.rn.f32 	%f200, %f199, %f191, 0f3F317218;
	fma.rn.f32 	%f201, %f200, %f191, 0f3F800000;
	mul.f32 	%f202, %f201, %f195;
	mul.f32 	%f203, %f202, %f194;
	selp.f32 	%f230, %f192, %f203, %p29;
	and.pred  	%p30, %p26, %p27;
	@%p30 bra 	$L__BB0_21;
	add.f32 	%f204, %f5, %f5;
	mov.b32 	%r39, %f204;
	and.b32  	%r40, %r39, 2147483647;
	mov.b32 	%f230, %r40;
$L__BB0_21:
	fma.rn.f32 	%f206, %f20, 0f3BBB989D, 0f3F000000;
	cvt.sat.f32.f32 	%f207, %f206;
	mov.f32 	%f208, 0f4B400001;
	mov.f32 	%f209, 0f437C0000;
	fma.rm.f32 	%f210, %f207, %f209, %f208;
	mul.f32 	%f211, %f230, 0f40C90FDB;
	sqrt.rn.f32 	%f212, %f211;
	add.f32 	%f213, %f210, 0fCB40007F;
	neg.f32 	%f214, %f213;
	fma.rn.f32 	%f215, %f20, 0f3FB8AA3B, %f214;
	fma.rn.f32 	%f216, %f20, 0f32A57060, %f215;
	ex2.approx.ftz.f32 	%f217, %f216;
	mov.b32 	%r41, %f210;
	shl.b32 	%r42, %r41, 23;
	mov.b32 	%f218, %r42;
	mul.f32 	%f219, %f217, %f218;
	div.rn.f32 	%f220, %f219, %f212;
	mov.f32 	%f221, 0f3F800000;
	sub.f32 	%f222, %f221, %f4;
	fma.rn.f32 	%f223, %f222, %f220, %f13;
	ld.global.f32 	%f224, [%rd58];
	ld.global.f32 	%f225, [%rd59];
	mul.f32 	%f226, %f224, %f225;
	fma.rn.f32 	%f231, %f226, %f223, %f231;
	add.s64 	%rd60, %rd60, -1;
	add.s64 	%rd59, %rd59, 4;
	add.s64 	%rd58, %rd58, 4;
	add.s64 	%rd57, %rd57, 4;
	add.s64 	%rd56, %rd56, 4;
	add.s64 	%rd55, %rd55, 4;
	setp.ne.s64 	%p31, %rd60, 0;
	@%p31 bra 	$L__BB0_6;
$L__BB0_22:
	cvta.to.global.u64 	%rd51, %rd30;
	shl.b64 	%rd52, %rd6, 2;
	add.s64 	%rd53, %rd51, %rd52;
	st.global.f32 	[%rd53], %f231;
$L__BB0_23:
	ret;

}
	// .globl	render_exp_bkg
.visible .entry render_exp_bkg(
	.param .u64 .ptr .align 1 render_exp_bkg_param_0,
	.param .u64 .ptr .align 1 render_exp_bkg_param_1,
	.param .u64 .ptr .align 1 render_exp_bkg_param_2,
	.param .u64 .ptr .align 1 render_exp_bkg_param_3,
	.param .u64 render_exp_bkg_param_4,
	.param .u64 render_exp_bkg_param_5
)
{
	.reg .pred 	%p<3>;
	.reg .b32 	%r<10>;
	.reg .b32 	%f<19>;
	.reg .b64 	%rd<27>;

	ld.param.u64 	%rd5, [render_exp_bkg_param_0];
	ld.param.u64 	%rd6, [render_exp_bkg_param_1];
	ld.param.u64 	%rd7, [render_exp_bkg_param_2];
	ld.param.u64 	%rd8, [render_exp_bkg_param_3];
	ld.param.u64 	%rd9, [render_exp_bkg_param_4];
	ld.param.u64 	%rd10, [render_exp_bkg_param_5];
	mov.u32 	%r1, %ntid.x;
	mov.u32 	%r2, %ctaid.x;
	mov.u32 	%r3, %tid.x;
	mad.lo.s32 	%r4, %r1, %r2, %r3;
	cvt.u64.u32 	%rd1, %r4;
	mul.lo.s64 	%rd11, %rd10, %rd9;
	setp.le.u64 	%p1, %rd11, %rd1;
	@%p1 bra 	$L__BB1_5;
	and.b64  	%rd12, %rd9, -4294967296;
	setp.ne.s64 	%p2, %rd12, 0;
	@%p2 bra 	$L__BB1_3;
	cvt.u32.u64 	%r5, %rd9;
	cvt.u32.u64 	%r6, %rd1;
	div.u32 	%r7, %r6, %r5;
	cvt.u64.u32 	%rd26, %r7;
	bra.uni 	$L__BB1_4;
$L__BB1_3:
	div.u64 	%rd26, %rd1, %rd9;
$L__BB1_4:
	mul.lo.s64 	%rd13, %rd26, %rd9;
	sub.s64 	%rd14, %rd1, %rd13;
	cvta.to.global.u64 	%rd15, %rd6;
	shl.b64 	%rd16, %rd14, 2;
	add.s64 	%rd17, %rd15, %rd16;
	ld.global.f32 	%f1, [%rd17];
	cvta.to.global.u64 	%rd18, %rd7;
	shl.b64 	%rd19, %rd26, 2;
	add.s64 	%rd20, %rd18, %rd19;
	ld.global.f32 	%f2, [%rd20];
	cvta.to.global.u64 	%rd21, %rd8;
	add.s64 	%rd22, %rd21, %rd19;
	ld.global.f32 	%f3, [%rd22];
	mul.f32 	%f4, %f1, %f2;
	fma.rn.f32 	%f5, %f4, 0f3BBB989D, 0f3F000000;
	cvt.sat.f32.f32 	%f6, %f5;
	mov.f32 	%f7, 0f4B400001;
	mov.f32 	%f8, 0f437C0000;
	fma.rm.f32 	%f9, %f6, %f8, %f7;
	add.f32 	%f10, %f9, 0fCB40007F;
	neg.f32 	%f11, %f10;
	fma.rn.f32 	%f12, %f4, 0f3FB8AA3B, %f11;
	fma.rn.f32 	%f13, %f4, 0f32A57060, %f12;
	mov.b32 	%r8, %f9;
	shl.b32 	%r9, %r8, 23;
	mov.b32 	%f14, %r9;
	ex2.approx.ftz.f32 	%f15, %f13;
	mul.f32 	%f16, %f15, %f14;
	cvta.to.global.u64 	%rd23, %rd5;
	shl.b64 	%rd24, %rd1, 2;
	add.s64 	%rd25, %rd23, %rd24;
	ld.global.f32 	%f17, [%rd25];
	fma.rn.f32 	%f18, %f3, %f16, %f17;
	st.global.f32 	[%rd25], %f18;
$L__BB1_5:
	ret;

}
	// .globl	render_poly_bkg
.visible .entry render_poly_bkg(
	.param .u64 .ptr .align 1 render_poly_bkg_param_0,
	.param .u64 .ptr .align 1 render_poly_bkg_param_1,
	.param .u64 .ptr .align 1 render_poly_bkg_param_2,
	.param .u64 .ptr .align 1 render_poly_bkg_param_3,
	.param .u64 render_poly_bkg_param_4,
	.param .u64 render_poly_bkg_param_5,
	.param .u64 render_poly_bkg_param_6
)
{
	.reg .pred 	%p<59>;
	.reg .b32 	%r<29>;
	.reg .b32 	%f<172>;
	.reg .b64 	%rd<42>;

	ld.param.u64 	%rd17, [render_poly_bkg_param_2];
	ld.param.u64 	%rd15, [render_poly_bkg_param_4];
	ld.param.u64 	%rd18, [render_poly_bkg_param_5];
	ld.param.u64 	%rd16, [render_poly_bkg_param_6];
	cvta.to.global.u64 	%rd1, %rd17;
	mov.u32 	%r1, %ntid.x;
	mov.u32 	%r2, %ctaid.x;
	mov.u32 	%r3, %tid.x;
	mad.lo.s32 	%r4, %r1, %r2, %r3;
	cvt.u64.u32 	%rd2, %r4;
	mul.lo.s64 	%rd19, %rd18, %rd15;
	setp.le.u64 	%p2, %rd19, %rd2;
	@%p2 bra 	$L__BB2_32;
	and.b64  	%rd20, %rd15, -4294967296;
	setp.ne.s64 	%p3, %rd20, 0;
	@%p3 bra 	$L__BB2_3;
	cvt.u32.u64 	%r5, %rd15;
	cvt.u32.u64 	%r6, %rd2;
	div.u32 	%r7, %r6, %r5;
	cvt.u64.u32 	%rd39, %r7;
	bra.uni 	$L__BB2_4;
$L__BB2_3:
	div.u64 	%rd39, %rd2, %rd15;
$L__BB2_4:
	mul.lo.s64 	%rd21, %rd39, %rd15;
	sub.s64 	%rd22, %rd2, %rd21;
	cvt.rn.f32.u64 	%f45, %rd22;
	cvt.rn.f32.u64 	%f46, %rd15;
	div.rn.f32 	%f47, %f45, %f46;
	fma.rn.f32 	%f1, %f47, 0f40000000, 0fBF800000;
	mul.lo.s64 	%rd6, %rd39, %rd16;
	setp.eq.s64 	%p4, %rd16, 0;
	mov.f32 	%f168, 0f00000000;
	@%p4 bra 	$L__BB2_31;
	abs.f32 	%f50, %f1;
	setp.lt.f32 	%p5, %f50, 0f00800000;
	mul.f32 	%f51, %f50, 0f4B800000;
	selp.f32 	%f52, %f51, %f50, %p5;
	selp.f32 	%f53, 0fC1C00000, 0f00000000, %p5;
	mov.b32 	%r8, %f52;
	add.s32 	%r9, %r8, -1060439283;
	and.b32  	%r10, %r9, -8388608;
	sub.s32 	%r11, %r8, %r10;
	mov.b32 	%f54, %r11;
	cvt.rn.f32.s32 	%f55, %r10;
	fma.rn.f32 	%f56, %f55, 0f34000000, %f53;
	add.f32 	%f57, %f54, 0fBF800000;
	add.f32 	%f58, %f54, 0f3F800000;
	rcp.approx.ftz.f32 	%f59, %f58;
	add.f32 	%f60, %f57, %f57;
	mul.f32 	%f61, %f60, %f59;
	mul.f32 	%f62, %f61, %f61;
	sub.f32 	%f63, %f57, %f61;
	add.f32 	%f64, %f63, %f63;
	neg.f32 	%f65, %f61;
	fma.rn.f32 	%f66, %f65, %f57, %f64;
	mul.rn.f32 	%f67, %f59, %f66;
	fma.rn.f32 	%f68, %f62, 0f3A2C32E4, 0f3B52E7DB;
	fma.rn.f32 	%f69, %f68, %f62, 0f3C93BB73;
	fma.rn.f32 	%f70, %f69, %f62, 0f3DF6384F;
	mul.rn.f32 	%f71, %f70, %f62;
	fma.rn.f32 	%f72, %f61, 0f3FB8AA3B, %f56;
	sub.f32 	%f73, %f56, %f72;
	fma.rn.f32 	%f74, %f61, 0f3FB8AA3B, %f73;
	fma.rn.f32 	%f75, %f67, 0f3FB8AA3B, %f74;
	fma.rn.f32 	%f76, %f61, 0f32A55E34, %f75;
	mul.f32 	%f77, %f71, 0f40400000;
	fma.rn.f32 	%f78, %f77, %f67, %f76;
	fma.rn.f32 	%f79, %f71, %f61, %f78;
	add.rn.f32 	%f3, %f72, %f79;
	neg.f32 	%f80, %f72;
	add.rn.f32 	%f81, %f3, %f80;
	neg.f32 	%f82, %f81;
	add.rn.f32 	%f4, %f79, %f82;
	setp.eq.f32 	%p6, %f1, 0f00000000;
	setp.eq.f32 	%p7, %f50, 0f7F800000;
	or.pred  	%p1, %p6, %p7;
	add.f32 	%f5, %f1, %f1;
	mov.b32 	%r12, %f5;
	and.b32  	%r13, %r12, 2147483647;
	mov.b32 	%f6, %r13;
	setp.eq.s64 	%p8, %rd16, 1;
	mov.f32 	%f168, 0f00000000;
	mov.b64 	%rd41, 0;
	@%p8 bra 	$L__BB2_22;
	and.b64  	%rd41, %rd16, -2;
	mov.f32 	%f168, 0f00000000;
	mov.b64 	%rd40, 0;
	not.pred 	%p18, %p1;
$L__BB2_7:
	setp.eq.f32 	%p9, %f1, 0f3F800000;
	add.s64 	%rd25, %rd40, %rd6;
	shl.b64 	%rd26, %rd25, 2;
	add.s64 	%rd9, %rd1, %rd26;
	ld.global.f32 	%f8, [%rd9];
	cvt.rn.f32.u64 	%f9, %rd40;
	mul.f32 	%f85, %f9, 0f3F000000;
	cvt.rzi.f32.f32 	%f86, %f85;
	add.f32 	%f87, %f86, %f86;
	sub.f32 	%f88, %f9, %f87;
	abs.f32 	%f10, %f88;
	mul.rn.f32 	%f89, %f3, %f9;
	neg.f32 	%f90, %f89;
	fma.rn.f32 	%f91, %f3, %f9, %f90;
	fma.rn.f32 	%f92, %f4, %f9, %f91;
	cvt.rni.f32.f32 	%f93, %f89;
	sub.f32 	%f94, %f89, %f93;
	add.f32 	%f95, %f94, %f92;
	fma.rn.f32 	%f96, %f95, 0f391FCB8E, 0f3AAF85ED;
	fma.rn.f32 	%f97, %f96, %f95, 0f3C1D9856;
	fma.rn.f32 	%f98, %f97, %f95, 0f3D6357BB;
	fma.rn.f32 	%f99, %f98, %f95, 0f3E75FDEC;
	fma.rn.f32 	%f100, %f99, %f95, 0f3F317218;
	fma.rn.f32 	%f101, %f100, %f95, 0f3F800000;
	cvt.rzi.s32.f32 	%r14, %f93;
	setp.gt.f32 	%p10, %f93, 0f00000000;
	selp.b32 	%r15, 0, -2097152000, %p10;
	add.s32 	%r16, %r15, 2130706432;
	mov.b32 	%f102, %r16;
	mul.f32 	%f103, %f101, %f102;
	shl.b32 	%r17, %r14, 23;
	sub.s32 	%r18, %r17, %r15;
	mov.b32 	%f104, %r18;
	mul.f32 	%f105, %f103, %f104;
	abs.f32 	%f106, %f89;
	setp.gt.f32 	%p11, %f106, 0f43180000;
	setp.lt.f32 	%p12, %f89, 0f00000000;
	selp.f32 	%f107, 0f00000000, 0f7F800000, %p12;
	selp.f32 	%f11, %f107, %f105, %p11;
	setp.eq.s64 	%p13, %rd40, 0;
	or.pred  	%p14, %p9, %p13;
	mov.f32 	%f166, 0f3F800000;
	@%p14 bra 	$L__BB2_14;
	setp.num.f32 	%p15, %f50, %f50;
	abs.f32 	%f108, %f9;
	setp.num.f32 	%p16, %f108, %f108;
	and.pred  	%p17, %p15, %p16;
	@%p17 bra 	$L__BB2_10;
	add.rn.f32 	%f166, %f1, %f9;
	bra.uni 	$L__BB2_14;
$L__BB2_10:
	@%p18 bra 	$L__BB2_12;
	setp.neu.f32 	%p25, %f10, 0f3F800000;
	selp.f32 	%f166, %f6, %f5, %p25;
	bra.uni 	$L__BB2_14;
$L__BB2_12:
	setp.geu.f32 	%p19, %f1, 0f00000000;
	setp.eq.f32 	%p20, %f1, 0fBF800000;
	setp.eq.f32 	%p21, %f108, 0f7F800000;
	and.pred  	%p22, %p20, %p21;
	or.pred  	%p23, %p22, %p19;
	selp.f32 	%f166, 0f3F800000, %f11, %p22;
	@%p23 bra 	$L__BB2_14;
	setp.neu.f32 	%p24, %f10, 0f3F800000;
	neg.f32 	%f109, %f11;
	selp.f32 	%f166, %f11, %f109, %p24;
$L__BB2_14:
	setp.eq.f32 	%p26, %f1, 0f3F800000;
	fma.rn.f32 	%f18, %f8, %f166, %f168;
	ld.global.f32 	%f19, [%rd9+4];
	add.s64 	%rd10, %rd40, 1;
	cvt.rn.f32.u64 	%f20, %rd10;
	mul.f32 	%f111, %f20, 0f3F000000;
	cvt.rzi.f32.f32 	%f112, %f111;
	add.f32 	%f113, %f112, %f112;
	sub.f32 	%f114, %f20, %f113;
	abs.f32 	%f21, %f114;
	mul.rn.f32 	%f115, %f3, %f20;
	neg.f32 	%f116, %f115;
	fma.rn.f32 	%f117, %f3, %f20, %f116;
	fma.rn.f32 	%f118, %f4, %f20, %f117;
	cvt.rni.f32.f32 	%f119, %f115;
	sub.f32 	%f120, %f115, %f119;
	add.f32 	%f121, %f120, %f118;
	fma.rn.f32 	%f122, %f121, 0f391FCB8E, 0f3AAF85ED;
	fma.rn.f32 	%f123, %f122, %f121, 0f3C1D9856;
	fma.rn.f32 	%f124, %f123, %f121, 0f3D6357BB;
	fma.rn.f32 	%f125, %f124, %f121, 0f3E75FDEC;
	fma.rn.f32 	%f126, %f125, %f121, 0f3F317218;
	fma.rn.f32 	%f127, %f126, %f121, 0f3F800000;
	cvt.rzi.s32.f32 	%r19, %f119;
	setp.gt.f32 	%p27, %f119, 0f00000000;
	selp.b32 	%r20, 0, -2097152000, %p27;
	add.s32 	%r21, %r20, 2130706432;
	mov.b32 	%f128, %r21;
	mul.f32 	%f129, %f127, %f128;
	shl.b32 	%r22, %r19, 23;
	sub.s32 	%r23, %r22, %r20;
	mov.b32 	%f130, %r23;
	mul.f32 	%f131, %f129, %f130;
	abs.f32 	%f132, %f115;
	setp.gt.f32 	%p28, %f132, 0f43180000;
	setp.lt.f32 	%p29, %f115, 0f00000000;
	selp.f32 	%f133, 0f00000000, 0f7F800000, %p29;
	selp.f32 	%f22, %f133, %f131, %p28;
	mov.f32 	%f167, 0f3F800000;
	@%p26 bra 	$L__BB2_21;
	setp.nan.f32 	%p30, %f50, %f50;
	abs.f32 	%f134, %f20;
	setp.nan.f32 	%p31, %f134, %f134;
	or.pred  	%p32, %p30, %p31;
	@%p32 bra 	$L__BB2_20;
	@%p1 bra 	$L__BB2_19;
	setp.geu.f32 	%p33, %f1, 0f00000000;
	setp.eq.f32 	%p34, %f1, 0fBF800000;
	setp.eq.f32 	%p35, %f134, 0f7F800000;
	and.pred  	%p36, %p34, %p35;
	or.pred  	%p37, %p36, %p33;
	selp.f32 	%f167, 0f3F800000, %f22, %p36;
	@%p37 bra 	$L__BB2_21;
	setp.neu.f32 	%p38, %f21, 0f3F800000;
	neg.f32 	%f135, %f22;
	selp.f32 	%f167, %f22, %f135, %p38;
	bra.uni 	$L__BB2_21;
$L__BB2_19:
	setp.neu.f32 	%p39, %f21, 0f3F800000;
	selp.f32 	%f167, %f6, %f5, %p39;
	bra.uni 	$L__BB2_21;
$L__BB2_20:
	add.rn.f32 	%f167, %f1, %f20;
$L__BB2_21:
	fma.rn.f32 	%f168, %f19, %f167, %f18;
	add.s64 	%rd40, %rd10, 1;
	setp.ne.s64 	%p40, %rd40, %rd41;
	@%p40 bra 	$L__BB2_7;
$L__BB2_22:
	and.b64  	%rd27, %rd16, 1;
	setp.eq.b64 	%p41, %rd27, 1;
	not.pred 	%p42, %p41;
	@%p42 bra 	$L__BB2_31;
	setp.eq.f32 	%p43, %f1, 0f3F800000;
	add.s64 	%rd28, %rd41, %rd6;
	shl.b64 	%rd29, %rd28, 2;
	add.s64 	%rd30, %rd1, %rd29;
	ld.global.f32 	%f32, [%rd30];
	cvt.rn.f32.u64 	%f33, %rd41;
	mul.f32 	%f137, %f33, 0f3F000000;
	cvt.rzi.f32.f32 	%f138, %f137;
	add.f32 	%f139, %f138, %f138;
	sub.f32 	%f140, %f33, %f139;
	abs.f32 	%f34, %f140;
	mul.rn.f32 	%f141, %f3, %f33;
	neg.f32 	%f142, %f141;
	fma.rn.f32 	%f143, %f3, %f33, %f142;
	fma.rn.f32 	%f144, %f4, %f33, %f143;
	cvt.rni.f32.f32 	%f145, %f141;
	sub.f32 	%f146, %f141, %f145;
	add.f32 	%f147, %f146, %f144;
	fma.rn.f32 	%f148, %f147, 0f391FCB8E, 0f3AAF85ED;
	fma.rn.f32 	%f149, %f148, %f147, 0f3C1D9856;
	fma.rn.f32 	%f150, %f149, %f147, 0f3D6357BB;
	fma.rn.f32 	%f151, %f150, %f147, 0f3E75FDEC;
	fma.rn.f32 	%f152, %f151, %f147, 0f3F317218;
	fma.rn.f32 	%f153, %f152, %f147, 0f3F800000;
	cvt.rzi.s32.f32 	%r24, %f145;
	setp.gt.f32 	%p44, %f145, 0f00000000;
	selp.b32 	%r25, 0, -2097152000, %p44;
	add.s32 	%r26, %r25, 2130706432;
	mov.b32 	%f154, %r26;
	mul.f32 	%f155, %f153, %f154;
	shl.b32 	%r27, %r24, 23;
	sub.s32 	%r28, %r27, %r25;
	mov.b32 	%f156, %r28;
	mul.f32 	%f157, %f155, %f156;
	abs.f32 	%f158, %f141;
	setp.gt.f32 	%p45, %f158, 0f43180000;
	setp.lt.f32 	%p46, %f141, 0f00000000;
	selp.f32 	%f159, 0f00000000, 0f7F800000, %p46;
	selp.f32 	%f35, %f159, %f157, %p45;
	setp.eq.s64 	%p47, %rd41, 0;
	or.pred  	%p48, %p43, %p47;
	mov.f32 	%f170, 0f3F800000;
	@%p48 bra 	$L__BB2_30;
	setp.nan.f32 	%p49, %f50, %f50;
	abs.f32 	%f160, %f33;
	setp.nan.f32 	%p50, %f160, %f160;
	or.pred  	%p51, %p49, %p50;
	@%p51 bra 	$L__BB2_29;
	@%p1 bra 	$L__BB2_28;
	setp.geu.f32 	%p52, %f1, 0f00000000;
	setp.eq.f32 	%p53, %f1, 0fBF800000;
	setp.eq.f32 	%p54, %f160, 0f7F800000;
	and.pred  	%p55, %p53, %p54;
	or.pred  	%p56, %p55, %p52;
	selp.f32 	%f170, 0f3F800000, %f35, %p55;
	@%p56 bra 	$L__BB2_30;
	setp.neu.f32 	%p57, %f34, 0f3F800000;
	neg.f32 	%f161, %f35;
	selp.f32 	%f170, %f35, %f161, %p57;
	bra.uni 	$L__BB2_30;
$L__BB2_28:
	setp.neu.f32 	%p58, %f34, 0f3F800000;
	selp.f32 	%f170, %f6, %f5, %p58;
	bra.uni 	$L__BB2_30;
$L__BB2_29:
	add.rn.f32 	%f170, %f1, %f33;
$L__BB2_30:
	fma.rn.f32 	%f168, %f32, %f170, %f168;
$L__BB2_31:
	ld.param.u64 	%rd38, [render_poly_bkg_param_3];
	ld.param.u64 	%rd37, [render_poly_bkg_param_0];
	cvta.to.global.u64 	%rd31, %rd38;
	shl.b64 	%rd32, %rd39, 2;
	add.s64 	%rd33, %rd31, %rd32;
	ld.global.f32 	%f162, [%rd33];
	cvta.to.global.u64 	%rd34, %rd37;
	shl.b64 	%rd35, %rd2, 2;
	add.s64 	%rd36, %rd34, %rd35;
	ld.global.f32 	%f163, [%rd36];
	fma.rn.f32 	%f164, %f168, %f162, %f163;
	st.global.f32 	[%rd36], %f164;
$L__BB2_32:
	ret;

}
	// .globl	get_extrema
.visible .entry get_extrema(
	.param .u64 .ptr .align 1 get_extrema_param_0,
	.param .u64 get_extrema_param_1,
	.param .u64 get_extrema_param_2,
	.param .u64 .ptr .align 1 get_extrema_param_3,
	.param .u64 .ptr .align 1 get_extrema_param_4
)
{
	.reg .pred 	%p<11>;
	.reg .b32 	%r<5>;
	.reg .b32 	%f<128>;
	.reg .b64 	%rd<57>;

	ld.param.u64 	%rd25, [get_extrema_param_0];
	ld.param.u64 	%rd29, [get_extrema_param_1];
	ld.param.u64 	%rd26, [get_extrema_param_2];
	ld.param.u64 	%rd27, [get_extrema_param_3];
	ld.param.u64 	%rd28, [get_extrema_param_4];
	mov.u32 	%r1, %ntid.x;
	mov.u32 	%r2, %ctaid.x;
	mov.u32 	%r3, %tid.x;
	mad.lo.s32 	%r4, %r1, %r2, %r3;
	cvt.u64.u32 	%rd1, %r4;
	setp.le.u64 	%p1, %rd29, %rd1;
	@%p1 bra 	$L__BB3_15;
	cvta.to.global.u64 	%rd2, %rd25;
	mul.lo.s64 	%rd3, %rd26, %rd1;
	shl.b64 	%rd30, %rd3, 2;
	add.s64 	%rd4, %rd2, %rd30;
	ld.global.f32 	%f126, [%rd4];
	setp.lt.u64 	%p2, %rd26, 2;
	mov.f32 	%f127, %f126;
	@%p2 bra 	$L__BB3_14;
	add.s64 	%rd5, %rd26, -1;
	add.s64 	%rd32, %rd26, -2;
	and.b64  	%rd6, %rd5, 15;
	setp.lt.u64 	%p3, %rd32, 15;
	mov.b64 	%rd52, 1;
	mov.f32 	%f127, %f126;
	@%p3 bra 	$L__BB3_5;
	and.b64  	%rd34, %rd5, -16;
	neg.s64 	%rd7, %rd34;
	add.s64 	%rd36, %rd30, %rd2;
	add.s64 	%rd50, %rd36, 32;
	mov.b64 	%rd52, 1;
	mov.f32 	%f127, %f126;
$L__BB3_4:
	.pragma "nounroll";
	ld.global.f32 	%f29, [%rd50+-28];
	min.f32 	%f30, %f126, %f29;
	max.f32 	%f31, %f127, %f29;
	ld.global.f32 	%f32, [%rd50+-24];
	min.f32 	%f33, %f30, %f32;
	max.f32 	%f34, %f31, %f32;
	ld.global.f32 	%f35, [%rd50+-20];
	min.f32 	%f36, %f33, %f35;
	max.f32 	%f37, %f34, %f35;
	ld.global.f32 	%f38, [%rd50+-16];
	min.f32 	%f39, %f36, %f38;
	max.f32 	%f40, %f37, %f38;
	ld.global.f32 	%f41, [%rd50+-12];
	min.f32 	%f42, %f39, %f41;
	max.f32 	%f43, %f40, %f41;
	ld.global.f32 	%f44, [%rd50+-8];
	min.f32 	%f45, %f42, %f44;
	max.f32 	%f46, %f43, %f44;
	ld.global.f32 	%f47, [%rd50+-4];
	min.f32 	%f48, %f45, %f47;
	max.f32 	%f49, %f46, %f47;
	ld.global.f32 	%f50, [%rd50];
	min.f32 	%f51, %f48, %f50;
	max.f32 	%f52, %f49, %f50;
	ld.global.f32 	%f53, [%rd50+4];
	min.f32 	%f54, %f51, %f53;
	max.f32 	%f55, %f52, %f53;
	ld.global.f32 	%f56, [%rd50+8];
	min.f32 	%f57, %f54, %f56;
	max.f32 	%f58, %f55, %f56;
	ld.global.f32 	%f59, [%rd50+12];
	min.f32 	%f60, %f57, %f59;
	max.f32 	%f61, %f58, %f59;
	ld.global.f32 	%f62, [%rd50+16];
	min.f32 	%f63, %f60, %f62;
	max.f32 	%f64, %f61, %f62;
	ld.global.f32 	%f65, [%rd50+20];
	min.f32 	%f66, %f63, %f65;
	max.f32 	%f67, %f64, %f65;
	ld.global.f32 	%f68, [%rd50+24];
	min.f32 	%f69, %f66, %f68;
	max.f32 	%f70, %f67, %f68;
	ld.global.f32 	%f71, [%rd50+28];
	min.f32 	%f72, %f69, %f71;
	max.f32 	%f73, %f70, %f71;
	ld.global.f32 	%f74, [%rd50+32];
	min.f32 	%f126, %f72, %f74;
	max.f32 	%f127, %f73, %f74;
	add.s64 	%rd52, %rd52, 16;
	add.s64 	%rd37, %rd7, %rd52;
	add.s64 	%rd50, %rd50, 64;
	setp.ne.s64 	%p4, %rd37, 1;
	@%p4 bra 	$L__BB3_4;
$L__BB3_5:
	setp.eq.s64 	%p5, %rd6, 0;
	@%p5 bra 	$L__BB3_14;
	and.b64  	%rd14, %rd5, 7;
	setp.lt.u64 	%p6, %rd6, 8;
	@%p6 bra 	$L__BB3_8;
	shl.b64 	%rd38, %rd52, 2;
	add.s64 	%rd39, %rd4, %rd38;
	ld.global.f32 	%f76, [%rd39];
	min.f32 	%f77, %f126, %f76;
	max.f32 	%f78, %f127, %f76;
	ld.global.f32 	%f79, [%rd39+4];
	min.f32 	%f80, %f77, %f79;
	max.f32 	%f81, %f78, %f79;
	ld.global.f32 	%f82, [%rd39+8];
	min.f32 	%f83, %f80, %f82;
	max.f32 	%f84, %f81, %f82;
	ld.global.f32 	%f85, [%rd39+12];
	min.f32 	%f86, %f83, %f85;
	max.f32 	%f87, %f84, %f85;
	ld.global.f32 	%f88, [%rd39+16];
	min.f32 	%f89, %f86, %f88;
	max.f32 	%f90, %f87, %f88;
	ld.global.f32 	%f91, [%rd39+20];
	min.f32 	%f92, %f89, %f91;
	max.f32 	%f93, %f90, %f91;
	ld.global.f32 	%f94, [%rd39+24];
	min.f32 	%f95, %f92, %f94;
	max.f32 	%f96, %f93, %f94;
	ld.global.f32 	%f97, [%rd39+28];
	min.f32 	%f126, %f95, %f97;
	max.f32 	%f127, %f96, %f97;
	add.s64 	%rd52, %rd52, 8;
$L__BB3_8:
	setp.eq.s64 	%p7, %rd14, 0;
	@%p7 bra 	$L__BB3_14;
	and.b64  	%rd55, %rd5, 3;
	setp.lt.u64 	%p8, %rd14, 4;
	@%p8 bra 	$L__BB3_11;
	shl.b64 	%rd40, %rd52, 2;
	add.s64 	%rd41, %rd4, %rd40;
	ld.global.f32 	%f99, [%rd41];
	min.f32 	%f100, %f126, %f99;
	max.f32 	%f101, %f127, %f99;
	ld.global.f32 	%f102, [%rd41+4];
	min.f32 	%f103, %f100, %f102;
	max.f32 	%f104, %f101, %f102;
	ld.global.f32 	%f105, [%rd41+8];
	min.f32 	%f106, %f103, %f105;
	max.f32 	%f107, %f104, %f105;
	ld.global.f32 	%f108, [%rd41+12];
	min.f32 	%f126, %f106, %f108;
	max.f32 	%f127, %f107, %f108;
	add.s64 	%rd52, %rd52, 4;
$L__BB3_11:
	setp.eq.s64 	%p9, %rd55, 0;
	@%p9 bra 	$L__BB3_14;
	shl.b64 	%rd43, %rd52, 2;
	add.s64 	%rd44, %rd30, %rd43;
	add.s64 	%rd56, %rd2, %rd44;
$L__BB3_13:
	.pragma "nounroll";
	ld.global.f32 	%f109, [%rd56];
	min.f32 	%f126, %f126, %f109;
	max.f32 	%f127, %f127, %f109;
	add.s64 	%rd56, %rd56, 4;
	add.s64 	%rd55, %rd55, -1;
	setp.ne.s64 	%p10, %rd55, 0;
	@%p10 bra 	$L__BB3_13;
$L__BB3_14:
	cvta.to.global.u64 	%rd45, %rd27;
	shl.b64 	%rd46, %rd1, 2;
	add.s64 	%rd47, %rd45, %rd46;
	st.global.f32 	[%rd47], %f126;
	cvta.to.global.u64 	%rd48, %rd28;
	add.s64 	%rd49, %rd48, %rd46;
	st.global.f32 	[%rd49], %f127;
$L__BB3_15:
	ret;

}
	// .globl	normalize
.visible .entry normalize(
	.param .u64 .ptr .align 1 normalize_param_0,
	.param .u64 normalize_param_1,
	.param .u64 normalize_param_2,
	.param .u64 .ptr .align 1 normalize_param_3,
	.param .u64 .ptr .align 1 normalize_param_4
)
{
	.reg .pred 	%p<3>;
	.reg .b32 	%r<8>;
	.reg .b32 	%f<7>;
	.reg .b64 	%rd<21>;

	ld.param.u64 	%rd5, [normalize_param_0];
	ld.param.u64 	%rd9, [normalize_param_1];
	ld.param.u64 	%rd6, [normalize_param_2];
	ld.param.u64 	%rd7, [normalize_param_3];
	ld.param.u64 	%rd8, [normalize_param_4];
	mov.u32 	%r1, %ntid.x;
	mov.u32 	%r2, %ctaid.x;
	mov.u32 	%r3, %tid.x;
	mad.lo.s32 	%r4, %r1, %r2, %r3;
	cvt.u64.u32 	%rd1, %r4;
	mul.lo.s64 	%rd10, %rd6, %rd9;
	setp.le.u64 	%p1, %rd10, %rd1;
	@%p1 bra 	$L__BB4_5;
	and.b64  	%rd11, %rd6, -4294967296;
	setp.ne.s64 	%p2, %rd11, 0;
	@%p2 bra 	$L__BB4_3;
	cvt.u32.u64 	%r5, %rd6;
	cvt.u32.u64 	%r6, %rd1;
	div.u32 	%r7, %r6, %r5;
	cvt.u64.u32 	%rd20, %r7;
	bra.uni 	$L__BB4_4;
$L__BB4_3:
	div.u64 	%rd20, %rd1, %rd6;
$L__BB4_4:
	cvta.to.global.u64 	%rd12, %rd5;
	shl.b64 	%rd13, %rd1, 2;
	add.s64 	%rd14, %rd12, %rd13;
	ld.global.f32 	%f1, [%rd14];
	cvta.to.global.u64 	%rd15, %rd7;
	shl.b64 	%rd16, %rd20, 2;
	add.s64 	%rd17, %rd15, %rd16;
	ld.global.f32 	%f2, [%rd17];
	sub.f32 	%f3, %f1, %f2;
	cvta.to.global.u64 	%rd18, %rd8;
	add.s64 	%rd19, %rd18, %rd16;
	ld.global.f32 	%f4, [%rd19];
	sub.f32 	%f5, %f4, %f2;
	div.rn.f32 	%f6, %f3, %f5;
	st.global.f32 	[%rd14], %f6;
$L__BB4_5:
	ret;

}


// ===== COMPILED SASS (sm_100) =====

	.target	sm_100

	.elftype	@"ET_EXEC"


//--------------------- .note.nv.tkinfo           --------------------------
	.section	.note.nv.tkinfo,"",@"SHT_NOTE"
	.sectionflags	@"SHF_NOTE_NV_TKINFO"
	.tkinfo
        /*0018*/ 	.word	0x00000002
        /*0030*/ 	.string	""
        /*0030*/ 	.string	"ptxas"
        /*0030*/ 	.string	"Cuda compilation tools, release 13.0, V13.0.88"
        /*0030*/ 	.string	"Build cuda_13.0.r13.0/compiler.36424714_0"
        /*0030*/ 	.string	"-arch sm_100 -m 64 "



//--------------------- .note.nv.cuinfo           --------------------------
	.section	.note.nv.cuinfo,"",@"SHT_NOTE"
	.sectionflags	@"SHF_NOTE_NV_CUINFO"
        /*0018*/ 	.short	0x0002
        /*001a*/ 	.short	0x0064
        /*001c*/ 	.short	0x0082
	.zero		2


//--------------------- .nv.info                  --------------------------
	.section	.nv.info,"",@"SHT_CUDA_INFO"
	.align	4


	//----- nvinfo : EIATTR_REGCOUNT
	.align		4
        /*0000*/ 	.byte	0x04, 0x2f
        /*0002*/ 	.short	(.L_1 - .L_0)
	.align		4
.L_0:
        /*0004*/ 	.word	index@(render_peaks)
        /*0008*/ 	.word	0x00000022


	//----- nvinfo : EIATTR_FRAME_SIZE
	.align		4
.L_1:
        /*000c*/ 	.byte	0x04, 0x11
        /*000e*/ 	.short	(.L_3 - .L_2)
	.align		4
.L_2:
        /*0010*/ 	.word	index@($__internal_8_$__cuda_sm3x_div_rn_noftz_f32_slowpath)
        /*0014*/ 	.word	0x00000000


	//----- nvinfo : EIATTR_FRAME_SIZE
	.align		4
.L_3:
        /*0018*/ 	.byte	0x04, 0x11
        /*001a*/ 	.short	(.L_5 - .L_4)
	.align		4
.L_4:
        /*001c*/ 	.word	index@($__internal_7_$__cuda_sm20_sqrt_rn_f32_slowpath)
        /*0020*/ 	.word	0x00000000


	//----- nvinfo : EIATTR_FRAME_SIZE
	.align		4
.L_5:
        /*0024*/ 	.byte	0x04, 0x11
        /*0026*/ 	.short	(.L_7 - .L_6)
	.align		4
.L_6:
        /*0028*/ 	.word	index@($__internal_6_$__cuda_sm20_rcp_rn_f32_slowpath)
        /*002c*/ 	.word	0x00000000


	//----- nvinfo : EIATTR_FRAME_SIZE
	.align		4
.L_7:
        /*0030*/ 	.byte	0x04, 0x11
        /*0032*/ 	.short	(.L_9 - .L_8)
	.align		4
.L_8:
        /*0034*/ 	.word	index@($__internal_5_$__cuda_sm20_div_u64)
        /*0038*/ 	.word	0x00000000


	//----- nvinfo : EIATTR_FRAME_SIZE
	.align		4
.L_9:
        /*003c*/ 	.byte	0x04, 0x11
        /*003e*/ 	.short	(.L_11 - .L_10)
	.align		4
.L_10:
        /*0040*/ 	.word	index@(render_peaks)
        /*0044*/ 	.word	0x00000000


	//----- nvinfo : EIATTR_REGCOUNT
	.align		4
.L_11:
        /*0048*/ 	.byte	0x04, 0x2f
        /*004a*/ 	.short	(.L_13 - .L_12)
	.align		4
.L_12:
        /*004c*/ 	.word	index@(render_exp_bkg)
        /*0050*/ 	.word	0x00000012


	//----- nvinfo : EIATTR_FRAME_SIZE
	.align		4
.L_13:
        /*0054*/ 	.byte	0x04, 0x11
        /*0056*/ 	.short	(.L_15 - .L_14)
	.align		4
.L_14:
        /*0058*/ 	.word	index@($__internal_4_$__cuda_sm20_div_u64)
        /*005c*/ 	.word	0x00000000


	//----- nvinfo : EIATTR_FRAME_SIZE
	.align		4
.L_15:
        /*0060*/ 	.byte	0x04, 0x11
        /*0062*/ 	.short	(.L_17 - .L_16)
	.align		4
.L_16:
        /*0064*/ 	.word	index@(render_exp_bkg)
        /*0068*/ 	.word	0x00000000


	//----- nvinfo : EIATTR_REGCOUNT
	.align		4
.L_17:
        /*006c*/ 	.byte	0x04, 0x2f
        /*006e*/ 	.short	(.L_19 - .L_18)
	.align		4
.L_18:
        /*0070*/ 	.word	index@(render_poly_bkg)
        /*0074*/ 	.word	0x00000018


	//----- nvinfo : EIATTR_FRAME_SIZE
	.align		4
.L_19:
        /*0078*/ 	.byte	0x04, 0x11
        /*007a*/ 	.short	(.L_21 - .L_20)
	.align		4
.L_20:
        /*007c*/ 	.word	index@($__internal_3_$__cuda_sm3x_div_rn_noftz_f32_slowpath)
        /*0080*/ 	.word	0x00000000


	//----- nvinfo : EIATTR_FRAME_SIZE
	.align		4
.L_21:
        /*0084*/ 	.byte	0x04, 0x11
        /*0086*/ 	.short	(.L_23 - .L_22)
	.align		4
.L_22:
        /*0088*/ 	.word	index@($__internal_2_$__cuda_sm20_div_u64)
        /*008c*/ 	.word	0x00000000


	//----- nvinfo : EIATTR_FRAME_SIZE
	.align		4
.L_23:
        /*0090*/ 	.byte	0x04, 0x11
        /*0092*/ 	.short	(.L_25 - .L_24)
	.align		4
.L_24:
        /*0094*/ 	.word	index@(render_poly_bkg)
        /*0098*/ 	.word	0x00000000


	//----- nvinfo : EIATTR_REGCOUNT
	.align		4
.L_25:
        /*009c*/ 	.byte	0x04, 0x2f
        /*009e*/ 	.short	(.L_27 - .L_26)
	.align		4
.L_26:
        /*00a0*/ 	.word	index@(get_extrema)
        /*00a4*/ 	.word	0x0000001d


	//----- nvinfo : EIATTR_FRAME_SIZE
	.align		4
.L_27:
        /*00a8*/ 	.byte	0x04, 0x11
        /*00aa*/ 	.short	(.L_29 - .L_28)
	.align		4
.L_28:
        /*00ac*/ 	.word	index@(get_extrema)
        /*00b0*/ 	.word	0x00000000


	//----- nvinfo : EIATTR_REGCOUNT
	.align		4
.L_29:
        /*00b4*/ 	.byte	0x04, 0x2f
        /*00b6*/ 	.short	(.L_31 - .L_30)
	.align		4
.L_30:
        /*00b8*/ 	.word	index@(normalize)
        /*00bc*/ 	.word	0x00000012


	//----- nvinfo : EIATTR_FRAME_SIZE
	.align		4
.L_31:
        /*00c0*/ 	.byte	0x04, 0x11
        /*00c2*/ 	.short	(.L_33 - .L_32)
	.align		4
.L_32:
        /*00c4*/ 	.word	index@($__internal_1_$__cuda_sm3x_div_rn_noftz_f32_slowpath)
        /*00c8*/ 	.word	0x00000000


	//----- nvinfo : EIATTR_FRAME_SIZE
	.align		4
.L_33:
        /*00cc*/ 	.byte	0x04, 0x11
        /*00ce*/ 	.short	(.L_35 - .L_34)
	.align		4
.L_34:
        /*00d0*/ 	.word	index@($__internal_0_$__cuda_sm20_div_u64)
        /*00d4*/ 	.word	0x00000000


	//----- nvinfo : EIATTR_FRAME_SIZE
	.align		4
.L_35:
        /*00d8*/ 	.byte	0x04, 0x11
        /*00da*/ 	.short	(.L_37 - .L_36)
	.align		4
.L_36:
        /*00dc*/ 	.word	index@(normalize)
        /*00e0*/ 	.word	0x00000000


	//----- nvinfo : EIATTR_MIN_STACK_SIZE
	.align		4
.L_37:
        /*00e4*/ 	.byte	0x04, 0x12
        /*00e6*/ 	.short	(.L_39 - .L_38)
	.align		4
.L_38:
        /*00e8*/ 	.word	index@(normalize)
        /*00ec*/ 	.word	0x00000000


	//----- nvinfo : EIATTR_MIN_STACK_SIZE
	.align		4
.L_39:
        /*00f0*/ 	.byte	0x04, 0x12
        /*00f2*/ 	.short	(.L_41 - .L_40)
	.align		4
.L_40:
        /*00f4*/ 	.word	index@(get_extrema)
        /*00f8*/ 	.word	0x00000000


	//----- nvinfo : EIATTR_MIN_STACK_SIZE
	.align		4
.L_41:
        /*00fc*/ 	.byte	0x04, 0x12
        /*00fe*/ 	.short	(.L_43 - .L_42)
	.align		4
.L_42:
        /*0100*/ 	.word	index@(render_poly_bkg)
        /*0104*/ 	.word	0x00000000


	//----- nvinfo : EIATTR_MIN_STACK_SIZE
	.align		4
.L_43:
        /*0108*/ 	.byte	0x04, 0x12
        /*010a*/ 	.short	(.L_45 - .L_44)
	.align		4
.L_44:
        /*010c*/ 	.word	index@(render_exp_bkg)
        /*0110*/ 	.word	0x00000000


	//----- nvinfo : EIATTR_MIN_STACK_SIZE
	.align		4
.L_45:
        /*0114*/ 	.byte	0x04, 0x12
        /*0116*/ 	.short	(.L_47 - .L_46)
	.align		4
.L_46:
        /*0118*/ 	.word	index@(render_peaks)
        /*011c*/ 	.word	0x00000000
.L_47:


//--------------------- .nv.compat                --------------------------
	.section	.nv.compat,"",@"SHT_CUDA_COMPAT_INFO"
	.align	4
        /*0000*/ 	.byte	0x02, 0x09, 0x00, 0x00, 0x02, 0x02, 0x01, 0x00, 0x02, 0x05, 0x05, 0x00, 0x03, 0x07, 0x01, 0x01
        /*0010*/ 	.byte	0x02, 0x03, 0x00, 0x00, 0x02, 0x06, 0x01, 0x00, 0x04, 0x0b, 0x08, 0x00, 0x01, 0x00, 0x00, 0x00
        /*0020*/ 	.byte	0x00, 0x00, 0x00, 0x00


//--------------------- .nv.info.normalize        --------------------------
	.section	.nv.info.normalize,"",@"SHT_CUDA_INFO"
	.sectionflags	@""
	.align	4


	//----- nvinfo : EIATTR_CUDA_API_VERSION
	.align		4
        /*0000*/ 	.byte	0x04, 0x37
        /*0002*/ 	.short	(.L_49 - .L_48)
.L_48:
        /*0004*/ 	.word	0x00000082


	//----- nvinfo : EIATTR_KPARAM_INFO
	.align		4
.L_49:
        /*0008*/ 	.byte	0x04, 0x17
        /*000a*/ 	.short	(.L_51 - .L_50)
.L_50:
        /*000c*/ 	.word	0x00000000
        /*0010*/ 	.short	0x0004
        /*0012*/ 	.short	0x0020
        /*0014*/ 	.byte	0x00, 0xf5, 0x21, 0x00


	//----- nvinfo : EIATTR_KPARAM_INFO
	.align		4
.L_51:
        /*0018*/ 	.byte	0x04, 0x17
        /*001a*/ 	.short	(.L_53 - .L_52)
.L_52:
        /*001c*/ 	.word	0x00000000
        /*0020*/ 	.short	0x0003
        /*0022*/ 	.short	0x0018
        /*0024*/ 	.byte	0x00, 0xf5, 0x21, 0x00


	//----- nvinfo : EIATTR_KPARAM_INFO
	.align		4
.L_53:
        /*0028*/ 	.byte	0x04, 0x17
        /*002a*/ 	.short	(.L_55 - .L_54)
.L_54:
        /*002c*/ 	.word	0x00000000
        /*0030*/ 	.short	0x0002
        /*0032*/ 	.short	0x0010
        /*0034*/ 	.byte	0x00, 0xf0, 0x21, 0x00


	//----- nvinfo : EIATTR_KPARAM_INFO
	.align		4
.L_55:
        /*0038*/ 	.byte	0x04, 0x17
        /*003a*/ 	.short	(.L_57 - .L_56)
.L_56:
        /*003c*/ 	.word	0x00000000
        /*0040*/ 	.short	0x0001
        /*0042*/ 	.short	0x0008
        /*0044*/ 	.byte	0x00, 0xf0, 0x21, 0x00


	//----- nvinfo : EIATTR_KPARAM_INFO
	.align		4
.L_57:
        /*0048*/ 	.byte	0x04, 0x17
        /*004a*/ 	.short	(.L_59 - .L_58)
.L_58:
        /*004c*/ 	.word	0x00000000
        /*0050*/ 	.short	0x0000
        /*0052*/ 	.short	0x0000
        /*0054*/ 	.byte	0x00, 0xf5, 0x21, 0x00


	//----- nvinfo : EIATTR_SPARSE_MMA_MASK
	.align		4
.L_59:
        /*0058*/ 	.byte	0x03, 0x50
        /*005a*/ 	.short	0x0000


	//----- nvinfo : EIATTR_MAXREG_COUNT
	.align		4
        /*005c*/ 	.byte	0x03, 0x1b
        /*005e*/ 	.short	0x00ff


	//----- nvinfo : EIATTR_MERCURY_ISA_VERSION
	.align		4
        /*0060*/ 	.byte	0x03, 0x5f
        /*0062*/ 	.short	0x0101


	//----- nvinfo : EIATTR_VRC_CTA_INIT_COUNT
	.align		4
        /*0064*/ 	.byte	0x02, 0x4a
	.zero		1
	.zero		1


	//----- nvinfo : EIATTR_EXIT_INSTR_OFFSETS
	.align		4
        /*0068*/ 	.byte	0x04, 0x1c
        /*006a*/ 	.short	(.L_61 - .L_60)


	//   ....[0]....
.L_60:
        /*006c*/ 	.word	0x000000e0


	//   ....[1]....
        /*0070*/ 	.word	0x00000460


	//----- nvinfo : EIATTR_CRS_STACK_SIZE
	.align		4
.L_61:
        /*0074*/ 	.byte	0x04, 0x1e
        /*0076*/ 	.short	(.L_63 - .L_62)
.L_62:
        /*0078*/ 	.word	0x00000000


	//----- nvinfo : EIATTR_CBANK_PARAM_SIZE
	.align		4
.L_63:
        /*007c*/ 	.byte	0x03, 0x19
        /*007e*/ 	.short	0x0028


	//----- nvinfo : EIATTR_PARAM_CBANK
	.align		4
        /*0080*/ 	.byte	0x04, 0x0a
        /*0082*/ 	.short	(.L_65 - .L_64)
	.align		4
.L_64:
        /*0084*/ 	.word	index@(.nv.constant0.normalize)
        /*0088*/ 	.short	0x0380
        /*008a*/ 	.short	0x0028


	//----- nvinfo : EIATTR_SW_WAR
	.align		4
.L_65:
        /*008c*/ 	.byte	0x04, 0x36
        /*008e*/ 	.short	(.L_67 - .L_66)
.L_66:
        /*0090*/ 	.word	0x00000008
.L_67:


//--------------------- .nv.info.get_extrema      --------------------------
	.section	.nv.info.get_extrema,"",@"SHT_CUDA_INFO"
	.sectionflags	@""
	.align	4


	//----- nvinfo : EIATTR_CUDA_API_VERSION
	.align		4
        /*0000*/ 	.byte	0x04, 0x37
        /*0002*/ 	.short	(.L_69 - .L_68)
.L_68:
        /*0004*/ 	.word	0x00000082


	//----- nvinfo : EIATTR_KPARAM_INFO
	.align		4
.L_69:
        /*0008*/ 	.byte	0x04, 0x17
        /*000a*/ 	.short	(.L_71 - .L_70)
.L_70:
        /*000c*/ 	.word	0x00000000
        /*0010*/ 	.short	0x0004
        /*0012*/ 	.short	0x0020
        /*0014*/ 	.byte	0x00, 0xf5, 0x21, 0x00


	//----- nvinfo : EIATTR_KPARAM_INFO
	.align		4
.L_71:
        /*0018*/ 	.byte	0x04, 0x17
        /*001a*/ 	.short	(.L_73 - .L_72)
.L_72:
        /*001c*/ 	.word	0x00000000
        /*0020*/ 	.short	0x0003
        /*0022*/ 	.short	0x0018
        /*0024*/ 	.byte	0x00, 0xf5, 0x21, 0x00


	//----- nvinfo : EIATTR_KPARAM_INFO
	.align		4
.L_73:
        /*0028*/ 	.byte	0x04, 0x17
        /*002a*/ 	.short	(.L_75 - .L_74)
.L_74:
        /*002c*/ 	.word	0x00000000
        /*0030*/ 	.short	0x0002
        /*0032*/ 	.short	0x0010
        /*0034*/ 	.byte	0x00, 0xf0, 0x21, 0x00


	//----- nvinfo : EIATTR_KPARAM_INFO
	.align		4
.L_75:
        /*0038*/ 	.byte	0x04, 0x17
        /*003a*/ 	.short	(.L_77 - .L_76)
.L_76:
        /*003c*/ 	.word	0x00000000
        /*0040*/ 	.short	0x0001
        /*0042*/ 	.short	0x0008
        /*0044*/ 	.byte	0x00, 0xf0, 0x21, 0x00


	//----- nvinfo : EIATTR_KPARAM_INFO
	.align		4
.L_77:
        /*0048*/ 	.byte	0x04, 0x17
        /*004a*/ 	.short	(.L_79 - .L_78)
.L_78:
        /*004c*/ 	.word	0x00000000
        /*0050*/ 	.short	0x0000
        /*0052*/ 	.short	0x0000
        /*0054*/ 	.byte	0x00, 0xf5, 0x21, 0x00


	//----- nvinfo : EIATTR_SPARSE_MMA_MASK
	.align		4
.L_79:
        /*0058*/ 	.byte	0x03, 0x50
        /*005a*/ 	.short	0x0000


	//----- nvinfo : EIATTR_MAXREG_COUNT
	.align		4
        /*005c*/ 	.byte	0x03, 0x1b
        /*005e*/ 	.short	0x00ff


	//----- nvinfo : EIATTR_MERCURY_ISA_VERSION
	.align		4
        /*0060*/ 	.byte	0x03, 0x5f
        /*0062*/ 	.short	0x0101


	//----- nvinfo : EIATTR_VRC_CTA_INIT_COUNT
	.align		4
        /*0064*/ 	.byte	0x02, 0x4a
	.zero		1
	.zero		1


	//----- nvinfo : EIATTR_EXIT_INSTR_OFFSETS
	.align		4
        /*0068*/ 	.byte	0x04, 0x1c
        /*006a*/ 	.short	(.L_81 - .L_80)


	//   ....[0]....
.L_80:
        /*006c*/ 	.word	0x00000080


	//   ....[1]....
        /*0070*/ 	.word	0x000009c0


	//----- nvinfo : EIATTR_CBANK_PARAM_SIZE
	.align		4
.L_81:
        /*0074*/ 	.byte	0x03, 0x19
        /*0076*/ 	.short	0x0028


	//----- nvinfo : EIATTR_PARAM_CBANK
	.align		4
        /*0078*/ 	.byte	0x04, 0x0a
        /*007a*/ 	.short	(.L_83 - .L_82)
	.align		4
.L_82:
        /*007c*/ 	.word	index@(.nv.constant0.get_extrema)
        /*0080*/ 	.short	0x0380
        /*0082*/ 	.short	0x0028


	//----- nvinfo : EIATTR_SW_WAR
	.align		4
.L_83:
        /*0084*/ 	.byte	0x04, 0x36
        /*0086*/ 	.short	(.L_85 - .L_84)
.L_84:
        /*0088*/ 	.word	0x00000008
.L_85:


//--------------------- .nv.info.render_poly_bkg  --------------------------
	.section	.nv.info.render_poly_bkg,"",@"SHT_CUDA_INFO"
	.sectionflags	@""
	.align	4


	//----- nvinfo : EIATTR_CUDA_API_VERSION
	.align		4
        /*0000*/ 	.byte	0x04, 0x37
        /*0002*/ 	.short	(.L_87 - .L_86)
.L_86:
        /*0004*/ 	.word	0x00000082


	//----- nvinfo : EIATTR_KPARAM_INFO
	.align		4
.L_87:
        /*0008*/ 	.byte	0x04, 0x17
        /*000a*/ 	.short	(.L_89 - .L_88)
.L_88:
        /*000c*/ 	.word	0x00000000
        /*0010*/ 	.short	0x0006
        /*0012*/ 	.short	0x0030
        /*0014*/ 	.byte	0x00, 0xf0, 0x21, 0x00


	//----- nvinfo : EIATTR_KPARAM_INFO
	.align		4
.L_89:
        /*0018*/ 	.byte	0x04, 0x17
        /*001a*/ 	.short	(.L_91 - .L_90)
.L_90:
        /*001c*/ 	.word	0x00000000
        /*0020*/ 	.short	0x0005
        /*0022*/ 	.short	0x0028
        /*0024*/ 	.byte	0x00, 0xf0, 0x21, 0x00


	//----- nvinfo : EIATTR_KPARAM_INFO
	.align		4
.L_91:
        /*0028*/ 	.byte	0x04, 0x17
        /*002a*/ 	.short	(.L_93 - .L_92)
.L_92:
        /*002c*/ 	.word	0x00000000
        /*0030*/ 	.short	0x0004
        /*0032*/ 	.short	0x0020
        /*0034*/ 	.byte	0x00, 0xf0, 0x21, 0x00


	//----- nvinfo : EIATTR_KPARAM_INFO
	.align		4
.L_93:
        /*0038*/ 	.byte	0x04, 0x17
        /*003a*/ 	.short	(.L_95 - .L_94)
.L_94:
        /*003c*/ 	.word	0x00000000
        /*0040*/ 	.short	0x0003
        /*0042*/ 	.short	0x0018
        /*0044*/ 	.byte	0x00, 0xf5, 0x21, 0x00


	//----- nvinfo : EIATTR_KPARAM_INFO
	.align		4
.L_95:
        /*0048*/ 	.byte	0x04, 0x17
        /*004a*/ 	.short	(.L_97 - .L_96)
.L_96:
        /*004c*/ 	.word	0x00000000
        /*0050*/ 	.short	0x0002
        /*0052*/ 	.short	0x0010
        /*0054*/ 	.byte	0x00, 0xf5, 0x21, 0x00


	//----- nvinfo : EIATTR_KPARAM_INFO
	.align		4
.L_97:
        /*0058*/ 	.byte	0x04, 0x17
        /*005a*/ 	.short	(.L_99 - .L_98)
.L_98:
        /*005c*/ 	.word	0x00000000
        /*0060*/ 	.short	0x0001
        /*0062*/ 	.short	0x0008
        /*0064*/ 	.byte	0x00, 0xf5, 0x21, 0x00


	//----- nvinfo : EIATTR_KPARAM_INFO
	.align		4
.L_99:
        /*0068*/ 	.byte	0x04, 0x17
        /*006a*/ 	.short	(.L_101 - .L_100)
.L_100:
        /*006c*/ 	.word	0x00000000
        /*0070*/ 	.short	0x0000
        /*0072*/ 	.short	0x0000
        /*0074*/ 	.byte	0x00, 0xf5, 0x21, 0x00


	//----- nvinfo : EIATTR_SPARSE_MMA_MASK
	.align		4
.L_101:
        /*0078*/ 	.byte	0x03, 0x50
        /*007a*/ 	.short	0x0000


	//----- nvinfo : EIATTR_MAXREG_COUNT
	.align		4
        /*007c*/ 	.byte	0x03, 0x1b
        /*007e*/ 	.short	0x00ff


	//----- nvinfo : EIATTR_MERCURY_ISA_VERSION
	.align		4
        /*0080*/ 	.byte	0x03, 0x5f
        /*0082*/ 	.short	0x0101


	//----- nvinfo : EIATTR_VRC_CTA_INIT_COUNT
	.align		4
        /*0084*/ 	.byte	0x02, 0x4a
	.zero		1
	.zero		1


	//----- nvinfo : EIATTR_EXIT_INSTR_OFFSETS
	.align		4
        /*0088*/ 	.byte	0x04, 0x1c
        /*008a*/ 	.short	(.L_103 - .L_102)


	//   ....[0]....
.L_102:
        /*008c*/ 	.word	0x000000d0


	//   ....[1]....
        /*0090*/ 	.word	0x000013b0


	//----- nvinfo : EIATTR_CRS_STACK_SIZE
	.align		4
.L_103:
        /*0094*/ 	.byte	0x04, 0x1e
        /*0096*/ 	.short	(.L_105 - .L_104)
.L_104:
        /*0098*/ 	.word	0x00000000


	//----- nvinfo : EIATTR_CBANK_PARAM_SIZE
	.align		4
.L_105:
        /*009c*/ 	.byte	0x03, 0x19
        /*009e*/ 	.short	0x0038


	//----- nvinfo : EIATTR_PARAM_CBANK
	.align		4
        /*00a0*/ 	.byte	0x04, 0x0a
        /*00a2*/ 	.short	(.L_107 - .L_106)
	.align		4
.L_106:
        /*00a4*/ 	.word	index@(.nv.constant0.render_poly_bkg)
        /*00a8*/ 	.short	0x0380
        /*00aa*/ 	.short	0x0038


	//----- nvinfo : EIATTR_SW_WAR
	.align		4
.L_107:
        /*00ac*/ 	.byte	0x04, 0x36
        /*00ae*/ 	.short	(.L_109 - .L_108)
.L_108:
        /*00b0*/ 	.word	0x00000008
.L_109:


//--------------------- .nv.info.render_exp_bkg   --------------------------
	.section	.nv.info.render_exp_bkg,"",@"SHT_CUDA_INFO"
	.sectionflags	@""
	.align	4


	//----- nvinfo : EIATTR_CUDA_API_VERSION
	.align		4
        /*0000*/ 	.byte	0x04, 0x37
        /*0002*/ 	.short	(.L_111 - .L_110)
.L_110:
        /*0004*/ 	.word	0x00000082


	//----- nvinfo : EIATTR_KPARAM_INFO
	.align		4
.L_111:
        /*0008*/ 	.byte	0x04, 0x17
        /*000a*/ 	.short	(.L_113 - .L_112)
.L_112:
        /*000c*/ 	.word	0x00000000
        /*0010*/ 	.short	0x0005
        /*0012*/ 	.short	0x0028
        /*0014*/ 	.byte	0x00, 0xf0, 0x21, 0x00


	//----- nvinfo : EIATTR_KPARAM_INFO
	.align		4
.L_113:
        /*0018*/ 	.byte	0x04, 0x17
        /*001a*/ 	.short	(.L_115 - .L_114)
.L_114:
        /*001c*/ 	.word	0x00000000
        /*0020*/ 	.short	0x0004
        /*0022*/ 	.short	0x0020
        /*0024*/ 	.byte	0x00, 0xf0, 0x21, 0x00


	//----- nvinfo : EIATTR_KPARAM_INFO
	.align		4
.L_115:
        /*0028*/ 	.byte	0x04, 0x17
        /*002a*/ 	.short	(.L_117 - .L_116)
.L_116:
        /*002c*/ 	.word	0x00000000
        /*0030*/ 	.short	0x0003
        /*0032*/ 	.short	0x0018
        /*0034*/ 	.byte	0x00, 0xf5, 0x21, 0x00


	//----- nvinfo : EIATTR_KPARAM_INFO
	.align		4
.L_117:
        /*0038*/ 	.byte	0x04, 0x17
        /*003a*/ 	.short	(.L_119 - .L_118)
.L_118:
        /*003c*/ 	.word	0x00000000
        /*0040*/ 	.short	0x0002
        /*0042*/ 	.short	0x0010
        /*0044*/ 	.byte	0x00, 0xf5, 0x21, 0x00


	//----- nvinfo : EIATTR_KPARAM_INFO
	.align		4
.L_119:
        /*0048*/ 	.byte	0x04, 0x17
        /*004a*/ 	.short	(.L_121 - .L_120)
.L_120:
        /*004c*/ 	.word	0x00000000
        /*0050*/ 	.short	0x0001
        /*0052*/ 	.short	0x0008
        /*0054*/ 	.byte	0x00, 0xf5, 0x21, 0x00


	//----- nvinfo : EIATTR_KPARAM_INFO
	.align		4
.L_121:
        /*0058*/ 	.byte	0x04, 0x17
        /*005a*/ 	.short	(.L_123 - .L_122)
.L_122:
        /*005c*/ 	.word	0x00000000
        /*0060*/ 	.short	0x0000
        /*0062*/ 	.short	0x0000
        /*0064*/ 	.byte	0x00, 0xf5, 0x21, 0x00


	//----- nvinfo : EIATTR_SPARSE_MMA_MASK
	.align		4
.L_123:
        /*0068*/ 	.byte	0x03, 0x50
        /*006a*/ 	.short	0x0000


	//----- nvinfo : EIATTR_MAXREG_COUNT
	.align		4
        /*006c*/ 	.byte	0x03, 0x1b
        /*006e*/ 	.short	0x00ff


	//----- nvinfo : EIATTR_MERCURY_ISA_VERSION
	.align		4
        /*0070*/ 	.byte	0x03, 0x5f
        /*0072*/ 	.short	0x0101


	//----- nvinfo : EIATTR_VRC_CTA_INIT_COUNT
	.align		4
        /*0074*/ 	.byte	0x02, 0x4a
	.zero		1
	.zero		1


	//----- nvinfo : EIATTR_EXIT_INSTR_OFFSETS
	.align		4
        /*0078*/ 	.byte	0x04, 0x1c
        /*007a*/ 	.short	(.L_125 - .L_124)


	//   ....[0]....
.L_124:
        /*007c*/ 	.word	0x000000d0


	//   ....[1]....
        /*0080*/ 	.word	0x000004e0


	//----- nvinfo : EIATTR_CRS_STACK_SIZE
	.align		4
.L_125:
        /*0084*/ 	.byte	0x04, 0x1e
        /*0086*/ 	.short	(.L_127 - .L_126)
.L_126:
        /*0088*/ 	.word	0x00000000


	//----- nvinfo : EIATTR_CBANK_PARAM_SIZE
	.align		4
.L_127:
        /*008c*/ 	.byte	0x03, 0x19
        /*008e*/ 	.short	0x0030


	//----- nvinfo : EIATTR_PARAM_CBANK
	.align		4
        /*0090*/ 	.byte	0x04, 0x0a
        /*0092*/ 	.short	(.L_129 - .L_128)
	.align		4
.L_128:
        /*0094*/ 	.word	index@(.nv.constant0.render_exp_bkg)
        /*0098*/ 	.short	0x0380
        /*009a*/ 	.short	0x0030


	//----- nvinfo : EIATTR_SW_WAR
	.align		4
.L_129:
        /*009c*/ 	.byte	0x04, 0x36
        /*009e*/ 	.short	(.L_131 - .L_130)
.L_130:
        /*00a0*/ 	.word	0x00000008
.L_131:


//--------------------- .nv.info.render_peaks     --------------------------
	.section	.nv.info.render_peaks,"",@"SHT_CUDA_INFO"
	.sectionflags	@""
	.align	4


	//----- nvinfo : EIATTR_CUDA_API_VERSION
	.align		4
        /*0000*/ 	.byte	0x04, 0x37
        /*0002*/ 	.short	(.L_133 - .L_132)
.L_132:
        /*0004*/ 	.word	0x00000082


	//----- nvinfo : EIATTR_KPARAM_INFO
	.align		4
.L_133:
        /*0008*/ 	.byte	0x04, 0x17
        /*000a*/ 	.short	(.L_135 - .L_134)
.L_134:
        /*000c*/ 	.word	0x00000000
        /*0010*/ 	.short	0x0005
        /*0012*/ 	.short	0x0050
        /*0014*/ 	.byte	0x00, 0xf0, 0x21, 0x00


	//----- nvinfo : EIATTR_KPARAM_INFO
	.align		4
.L_135:
        /*0018*/ 	.byte	0x04, 0x17
        /*001a*/ 	.short	(.L_137 - .L_136)
.L_136:
        /*001c*/ 	.word	0x00000000
        /*0020*/ 	.short	0x0004
        /*0022*/ 	.short	0x0048
        /*0024*/ 	.byte	0x00, 0xf0, 0x21, 0x00


	//----- nvinfo : EIATTR_KPARAM_INFO
	.align		4
.L_137:
        /*0028*/ 	.byte	0x04, 0x17
        /*002a*/ 	.short	(.L_139 - .L_138)
.L_138:
        /*002c*/ 	.word	0x00000000
        /*0030*/ 	.short	0x0003
        /*0032*/ 	.short	0x0040
        /*0034*/ 	.byte	0x00, 0xf5, 0x21, 0x00


	//----- nvinfo : EIATTR_KPARAM_INFO
	.align		4
.L_139:
        /*0038*/ 	.byte	0x04, 0x17
        /*003a*/ 	.short	(.L_141 - .L_140)
.L_140:
        /*003c*/ 	.word	0x00000000
        /*0040*/ 	.short	0x0002
        /*0042*/ 	.short	0x0038
        /*0044*/ 	.byte	0x00, 0xf5, 0x21, 0x00


	//----- nvinfo : EIATTR_KPARAM_INFO
	.align		4
.L_141:
        /*0048*/ 	.byte	0x04, 0x17
        /*004a*/ 	.short	(.L_143 - .L_142)
.L_142:
        /*004c*/ 	.word	0x00000000
        /*0050*/ 	.short	0x0001
        /*0052*/ 	.short	0x0030
        /*0054*/ 	.byte	0x00, 0xf5, 0x21, 0x00


	//----- nvinfo : EIATTR_KPARAM_INFO
	.align		4
.L_143:
        /*0058*/ 	.byte	0x04, 0x17
        /*005a*/ 	.short	(.L_145 - .L_144)
.L_144:
        /*005c*/ 	.word	0x00000000
        /*0060*/ 	.short	0x0000
        /*0062*/ 	.short	0x0000
        /*0064*/ 	.byte	0x00, 0xf0, 0xc1, 0x00


	//----- nvinfo : EIATTR_SPARSE_MMA_MASK
	.align		4
.L_145:
        /*0068*/ 	.byte	0x03, 0x50
        /*006a*/ 	.short	0x0000


	//----- nvinfo : EIATTR_MAXREG_COUNT
	.align		4
        /*006c*/ 	.byte	0x03, 0x1b
        /*006e*/ 	.short	0x00ff


	//----- nvinfo : EIATTR_MERCURY_ISA_VERSION
	.align		4
        /*0070*/ 	.byte	0x03, 0x5f
        /*0072*/ 	.short	0x0101


	//----- nvinfo : EIATTR_VRC_CTA_INIT_COUNT
	.align		4
        /*0074*/ 	.byte	0x02, 0x4a
	.zero		1
	.zero		1


	//----- nvinfo : EIATTR_EXIT_INSTR_OFFSETS
	.align		4
        /*0078*/ 	.byte	0x04, 0x1c
        /*007a*/ 	.short	(.L_147 - .L_146)


	//   ....[0]....
.L_146:
        /*007c*/ 	.word	0x000000e0


	//   ....[1]....
        /*0080*/ 	.word	0x000019f0


	//----- nvinfo : EIATTR_CRS_STACK_SIZE
	.align		4
.L_147:
        /*0084*/ 	.byte	0x04, 0x1e
        /*0086*/ 	.short	(.L_149 - .L_148)
.L_148:
        /*0088*/ 	.word	0x00000000


	//----- nvinfo : EIATTR_CBANK_PARAM_SIZE
	.align		4
.L_149:
        /*008c*/ 	.byte	0x03, 0x19
        /*008e*/ 	.short	0x0058


	//----- nvinfo : EIATTR_PARAM_CBANK
	.align		4
        /*0090*/ 	.byte	0x04, 0x0a
        /*0092*/ 	.short	(.L_151 - .L_150)
	.align		4
.L_150:
        /*0094*/ 	.word	index@(.nv.constant0.render_peaks)
        /*0098*/ 	.short	0x0380
        /*009a*/ 	.short	0x0058


	//----- nvinfo : EIATTR_SW_WAR
	.align		4
.L_151:
        /*009c*/ 	.byte	0x04, 0x36
        /*009e*/ 	.short	(.L_153 - .L_152)
.L_152:
        /*00a0*/ 	.word	0x00000008
.L_153:


//--------------------- .nv.callgraph             --------------------------
	.section	.nv.callgraph,"",@"SHT_CUDA_CALLGRAPH"
	.align	4
	.sectionentsize	8
	.align		4
        /*0000*/ 	.word	0x00000000
	.align		4
        /*0004*/ 	.word	0xffffffff
	.align		4
        /*0008*/ 	.word	0x00000000
	.align		4
        /*000c*/ 	.word	0xfffffffe
	.align		4
        /*0010*/ 	.word	0x00000000
	.align		4
        /*0014*/ 	.word	0xfffffffd
	.align		4
        /*0018*/ 	.word	0x00000000
	.align		4
        /*001c*/ 	.word	0xfffffffc


//--------------------- .text.normalize           --------------------------
	.section	.text.normalize,"ax",@progbits
	.align	128
        .global         normalize
        .type           normalize,@function
        .size           normalize,(.L_x_95 - normalize)
        .other          normalize,@"STO_CUDA_ENTRY STV_DEFAULT"
normalize:
.text.normalize:
[----:B------:R-:W-:Y:S01]  /*0000*/  LDC R1, c[0x0][0x37c] ;  /* 0x0000df00ff017b82 */ /* 0x000fe20000000800 */
[----:B------:R-:W0:Y:S01]  /*0010*/  S2R R0, SR_CTAID.X ;  /* 0x0000000000007919 */ /* 0x000e220000002500 */
[----:B------:R-:W1:Y:S01]  /*0020*/  LDCU.64 UR10, c[0x0][0x390] ;  /* 0x00007200ff0a77ac */ /* 0x000e620008000a00 */
[----:B------:R-:W0:Y:S01]  /*0030*/  S2R R3, SR_TID.X ;  /* 0x0000000000037919 */ /* 0x000e220000002100 */
[----:B------:R-:W1:Y:S01]  /*0040*/  LDCU.64 UR8, c[0x0][0x388] ;  /* 0x00007100ff0877ac */ /* 0x000e620008000a00 */
[----:B------:R-:W0:Y:S01]  /*0050*/  LDCU UR7, c[0x0][0x360] ;  /* 0x00006c00ff0777ac */ /* 0x000e220008000800 */
[----:B-1----:R-:W-:Y:S02]  /*0060*/  UIMAD UR6, UR11, UR8, URZ ;  /* 0x000000080b0672a4 */ /* 0x002fe4000f8e02ff */
[----:B------:R-:W-:Y:S02]  /*0070*/  UIMAD.WIDE.U32 UR4, UR10, UR8, URZ ;  /* 0x000000080a0472a5 */ /* 0x000fe4000f8e00ff */
[----:B------:R-:W-:-:S04]  /*0080*/  UIMAD UR6, UR10, UR9, UR6 ;  /* 0x000000090a0672a4 */ /* 0x000fc8000f8e0206 */
[----:B------:R-:W-:Y:S01]  /*0090*/  UIADD3 UR5, UPT, UPT, UR5, UR6, URZ ;  /* 0x0000000605057290 */ /* 0x000fe2000fffe0ff */
[----:B0-----:R-:W-:-:S05]  /*00a0*/  IMAD R0, R0, UR7, R3 ;  /* 0x0000000700007c24 */ /* 0x001fca000f8e0203 */
[----:B------:R-:W-:Y:S01]  /*00b0*/  IMAD.U32 R2, RZ, RZ, UR5 ;  /* 0x00000005ff027e24 */ /* 0x000fe2000f8e00ff */
[----:B------:R-:W-:-:S04]  /*00c0*/  ISETP.LT.U32.AND P0, PT, R0, UR4, PT ;  /* 0x0000000400007c0c */ /* 0x000fc8000bf01070 */
[----:B------:R-:W-:-:S13]  /*00d0*/  ISETP.GT.U32.AND.EX P0, PT, R2, RZ, PT, P0 ;  /* 0x000000ff0200720c */ /* 0x000fda0003f04100 */
[----:B------:R-:W-:Y:S05]  /*00e0*/  @!P0 EXIT ;  /* 0x000000000000894d */ /* 0x000fea0003800000 */
[----:B------:R-:W-:Y:S01]  /*00f0*/  UISETP.NE.U32.AND UP0, UPT, UR11, URZ, UPT ;  /* 0x000000ff0b00728c */ /* 0x000fe2000bf05070 */
[----:B------:R-:W0:Y:S08]  /*0100*/  LDCU.64 UR4, c[0x0][0x358] ;  /* 0x00006b00ff0477ac */ /* 0x000e300008000a00 */
[----:B------:R-:W-:Y:S05]  /*0110*/  BRA.U UP0, `(.L_x_0) ;  /* 0x0000000100507547 */ /* 0x000fea000b800000 */
[----:B------:R-:W1:Y:S01]  /*0120*/  I2F.U32.RP R4, UR10 ;  /* 0x0000000a00047d06 */ /* 0x000e620008209000 */
[----:B------:R-:W-:-:S07]  /*0130*/  ISETP.NE.U32.AND P2, PT, RZ, UR10, PT ;  /* 0x0000000aff007c0c */ /* 0x000fce000bf45070 */
[----:B-1----:R-:W1:Y:S02]  /*0140*/  MUFU.RCP R4, R4 ;  /* 0x0000000400047308 */ /* 0x002e640000001000 */
[----:B-1----:R-:W-:-:S06]  /*0150*/  VIADD R2, R4, 0xffffffe ;  /* 0x0ffffffe04027836 */ /* 0x002fcc0000000000 */
[----:B------:R1:W2:Y:S02]  /*0160*/  F2I.FTZ.U32.TRUNC.NTZ R3, R2 ;  /* 0x0000000200037305 */ /* 0x0002a4000021f000 */
[----:B-1----:R-:W-:Y:S02]  /*0170*/  IMAD.MOV.U32 R2, RZ, RZ, RZ ;  /* 0x000000ffff027224 */ /* 0x002fe400078e00ff */
[----:B--2---:R-:W-:-:S04]  /*0180*/  IMAD.MOV R5, RZ, RZ, -R3 ;  /* 0x000000ffff057224 */ /* 0x004fc800078e0a03 */
[----:B------:R-:W-:-:S04]  /*0190*/  IMAD R5, R5, UR10, RZ ;  /* 0x0000000a05057c24 */ /* 0x000fc8000f8e02ff */
[----:B------:R-:W-:-:S06]  /*01a0*/  IMAD.HI.U32 R3, R3, R5, R2 ;  /* 0x0000000503037227 */ /* 0x000fcc00078e0002 */
[----:B------:R-:W-:-:S04]  /*01b0*/  IMAD.HI.U32 R2, R3, R0, RZ ;  /* 0x0000000003027227 */ /* 0x000fc800078e00ff */
[----:B------:R-:W-:-:S04]  /*01c0*/  IMAD.MOV R3, RZ, RZ, -R2 ;  /* 0x000000ffff037224 */ /* 0x000fc800078e0a02 */
[----:B------:R-:W-:-:S05]  /*01d0*/  IMAD R3, R3, UR10, R0 ;  /* 0x0000000a03037c24 */ /* 0x000fca000f8e0200 */
[----:B------:R-:W-:-:S13]  /*01e0*/  ISETP.GE.U32.AND P0, PT, R3, UR10, PT ;  /* 0x0000000a03007c0c */ /* 0x000fda000bf06070 */
[----:B------:R-:W-:Y:S02]  /*01f0*/  @P0 VIADD R3, R3, -UR10 ;  /* 0x8000000a03030c36 */ /* 0x000fe40008000000 */
[----:B------:R-:W-:-:S03]  /*0200*/  @P0 VIADD R2, R2, 0x1 ;  /* 0x0000000102020836 */ /* 0x000fc60000000000 */
[----:B------:R-:W-:Y:S01]  /*0210*/  ISETP.GE.U32.AND P1, PT, R3, UR10, PT ;  /* 0x0000000a03007c0c */ /* 0x000fe2000bf26070 */
[----:B------:R-:W-:-:S12]  /*0220*/  IMAD.MOV.U32 R3, RZ, RZ, RZ ;  /* 0x000000ffff037224 */ /* 0x000fd800078e00ff */
[----:B------:R-:W-:Y:S01]  /*0230*/  @P1 VIADD R2, R2, 0x1 ;  /* 0x0000000102021836 */ /* 0x000fe20000000000 */
[----:B------:R-:W-:Y:S01]  /*0240*/  @!P2 LOP3.LUT R2, RZ, UR10, RZ, 0x33, !PT ;  /* 0x0000000aff02ac12 */ /* 0x000fe2000f8e33ff */
[----:B------:R-:W-:Y:S06]  /*0250*/  BRA `(.L_x_1) ;  /* 0x0000000000087947 */ /* 0x000fec0003800000 */
.L_x_0:
[----:B------:R-:W-:-:S07]  /*0260*/  MOV R4, 0x280 ;  /* 0x0000028000047802 */ /* 0x000fce0000000f00 */
[----:B0-----:R-:W-:Y:S05]  /*0270*/  CALL.REL.NOINC `($__internal_0_$__cuda_sm20_div_u64) ;  /* 0x00000000007c7944 */ /* 0x001fea0003c00000 */
.L_x_1:
[----:B------:R-:W1:Y:S01]  /*0280*/  LDCU.64 UR6, c[0x0][0x398] ;  /* 0x00007300ff0677ac */ /* 0x000e620008000a00 */
[C---:B------:R-:W-:Y:S01]  /*0290*/  IMAD.SHL.U32 R6, R2.reuse, 0x4, RZ ;  /* 0x0000000402067824 */ /* 0x040fe200078e00ff */
[----:B------:R-:W-:Y:S01]  /*02a0*/  SHF.L.U64.HI R4, R2, 0x2, R3 ;  /* 0x0000000202047819 */ /* 0x000fe20000010203 */
[----:B------:R-:W2:Y:S03]  /*02b0*/  LDCU.64 UR8, c[0x0][0x3a0] ;  /* 0x00007400ff0877ac */ /* 0x000ea60008000a00 */
[----:B-1----:R-:W-:-:S04]  /*02c0*/  IADD3 R2, P0, PT, R6, UR6, RZ ;  /* 0x0000000606027c10 */ /* 0x002fc8000ff1e0ff */
[----:B------:R-:W-:Y:S01]  /*02d0*/  IADD3.X R3, PT, PT, R4, UR7, RZ, P0, !PT ;  /* 0x0000000704037c10 */ /* 0x000fe200087fe4ff */
[----:B------:R-:W1:Y:S01]  /*02e0*/  LDCU.64 UR6, c[0x0][0x380] ;  /* 0x00007000ff0677ac */ /* 0x000e620008000a00 */
[----:B--2---:R-:W-:-:S04]  /*02f0*/  IADD3 R6, P1, PT, R6, UR8, RZ ;  /* 0x0000000806067c10 */ /* 0x004fc8000ff3e0ff */
[----:B------:R-:W-:Y:S01]  /*0300*/  IADD3.X R7, PT, PT, R4, UR9, RZ, P1, !PT ;  /* 0x0000000904077c10 */ /* 0x000fe20008ffe4ff */
[----:B0-----:R-:W2:Y:S04]  /*0310*/  LDG.E R3, desc[UR4][R2.64] ;  /* 0x0000000402037981 */ /* 0x001ea8000c1e1900 */
[----:B------:R-:W2:Y:S01]  /*0320*/  LDG.E R6, desc[UR4][R6.64] ;  /* 0x0000000406067981 */ /* 0x000ea2000c1e1900 */
[----:B-1----:R-:W-:-:S04]  /*0330*/  LEA R4, P0, R0, UR6, 0x2 ;  /* 0x0000000600047c11 */ /* 0x002fc8000f8010ff */
[----:B------:R-:W-:-:S05]  /*0340*/  LEA.HI.X R5, R0, UR7, RZ, 0x2, P0 ;  /* 0x0000000700057c11 */ /* 0x000fca00080f14ff */
[----:B------:R-:W3:Y:S01]  /*0350*/  LDG.E R0, desc[UR4][R4.64] ;  /* 0x0000000404007981 */ /* 0x000ee2000c1e1900 */
[----:B------:R-:W-:Y:S01]  /*0360*/  BSSY.RECONVERGENT B0, `(.L_x_2) ;  /* 0x000000e000007945 */ /* 0x000fe20003800200 */
[----:B--2---:R-:W-:-:S04]  /*0370*/  FADD R7, -R3, R6 ;  /* 0x0000000603077221 */ /* 0x004fc80000000100 */
[----:B------:R-:W0:Y:S01]  /*0380*/  MUFU.RCP R8, R7 ;  /* 0x0000000700087308 */ /* 0x000e220000001000 */
[----:B---3--:R-:W-:-:S07]  /*0390*/  FADD R0, R0, -R3 ;  /* 0x8000000300007221 */ /* 0x008fce0000000000 */
[----:B------:R-:W1:Y:S01]  /*03a0*/  FCHK P0, R0, R7 ;  /* 0x0000000700007302 */ /* 0x000e620000000000 */
[----:B0-----:R-:W-:-:S04]  /*03b0*/  FFMA R9, -R7, R8, 1 ;  /* 0x3f80000007097423 */ /* 0x001fc80000000108 */
[----:B------:R-:W-:-:S04]  /*03c0*/  FFMA R9, R8, R9, R8 ;  /* 0x0000000908097223 */ /* 0x000fc80000000008 */
[----:B------:R-:W-:-:S04]  /*03d0*/  FFMA R2, R0, R9, RZ ;  /* 0x0000000900027223 */ /* 0x000fc800000000ff */
[----:B------:R-:W-:-:S04]  /*03e0*/  FFMA R3, -R7, R2, R0 ;  /* 0x0000000207037223 */ /* 0x000fc80000000100 */
[----:B------:R-:W-:Y:S01]  /*03f0*/  FFMA R3, R9, R3, R2 ;  /* 0x0000000309037223 */ /* 0x000fe20000000002 */
[----:B-1----:R-:W-:Y:S06]  /*0400*/  @!P0 BRA `(.L_x_3) ;  /* 0x00000000000c8947 */ /* 0x002fec0003800000 */
[----:B------:R-:W-:-:S07]  /*0410*/  MOV R2, 0x430 ;  /* 0x0000043000027802 */ /* 0x000fce0000000f00 */
[----:B------:R-:W-:Y:S05]  /*0420*/  CALL.REL.NOINC `($__internal_1_$__cuda_sm3x_div_rn_noftz_f32_slowpath) ;  /* 0x00000004001c7944 */ /* 0x000fea0003c00000 */
[----:B------:R-:W-:-:S07]  /*0430*/  IMAD.MOV.U32 R3, RZ, RZ, R0 ;  /* 0x000000ffff037224 */ /* 0x000fce00078e0000 */
.L_x_3:
[----:B------:R-:W-:Y:S05]  /*0440*/  BSYNC.RECONVERGENT B0 ;  /* 0x0000000000007941 */ /* 0x000fea0003800200 */
.L_x_2:
[----:B------:R-:W-:Y:S01]  /*0450*/  STG.E desc[UR4][R4.64], R3 ;  /* 0x0000000304007986 */ /* 0x000fe2000c101904 */
[----:B------:R-:W-:Y:S05]  /*0460*/  EXIT ;  /* 0x000000000000794d */ /* 0x000fea0003800000 */
        .weak           $__internal_0_$__cuda_sm20_div_u64
        .type           $__internal_0_$__cuda_sm20_div_u64,@function
        .size           $__internal_0_$__cuda_sm20_div_u64,($__internal_1_$__cuda_sm3x_div_rn_noftz_f32_slowpath - $__internal_0_$__cuda_sm20_div_u64)
$__internal_0_$__cuda_sm20_div_u64:
[----:B------:R-:W0:Y:S01]  /*0470*/  LDCU.64 UR6, c[0x0][0x390] ;  /* 0x00007200ff0677ac */ /* 0x000e220008000a00 */
[----:B------:R-:W1:Y:S01]  /*0480*/  LDC.64 R2, c[0x0][0x390] ;  /* 0x0000e400ff027b82 */ /* 0x000e620000000a00 */
[----:B0-----:R-:W0:Y:S08]  /*0490*/  I2F.U64.RP R5, UR6 ;  /* 0x0000000600057d12 */ /* 0x001e300008309000 */
[----:B0-----:R-:W0:Y:S02]  /*04a0*/  MUFU.RCP R5, R5 ;  /* 0x0000000500057308 */ /* 0x001e240000001000 */
[----:B0-----:R-:W-:-:S06]  /*04b0*/  VIADD R6, R5, 0x1ffffffe ;  /* 0x1ffffffe05067836 */ /* 0x001fcc0000000000 */
[----:B------:R-:W1:Y:S02]  /*04c0*/  F2I.U64.TRUNC R6, R6 ;  /* 0x0000000600067311 */ /* 0x000e64000020d800 */
[----:B-1----:R-:W-:-:S04]  /*04d0*/  IMAD.WIDE.U32 R8, R6, R2, RZ ;  /* 0x0000000206087225 */ /* 0x002fc800078e00ff */
[----:B------:R-:W-:Y:S01]  /*04e0*/  IMAD R9, R6, R3, R9 ;  /* 0x0000000306097224 */ /* 0x000fe200078e0209 */
[----:B------:R-:W-:-:S03]  /*04f0*/  IADD3 R11, P0, PT, RZ, -R8, RZ ;  /* 0x80000008ff0b7210 */ /* 0x000fc60007f1e0ff */
[----:B------:R-:W-:Y:S02]  /*0500*/  IMAD R9, R7, R2, R9 ;  /* 0x0000000207097224 */ /* 0x000fe400078e0209 */
[----:B------:R-:W-:-:S04]  /*0510*/  IMAD.HI.U32 R8, R6, R11, RZ ;  /* 0x0000000b06087227 */ /* 0x000fc800078e00ff */
[----:B------:R-:W-:Y:S02]  /*0520*/  IMAD.X R13, RZ, RZ, ~R9, P0 ;  /* 0x000000ffff0d7224 */ /* 0x000fe400000e0e09 */
[----:B------:R-:W-:Y:S02]  /*0530*/  IMAD.MOV.U32 R9, RZ, RZ, R6 ;  /* 0x000000ffff097224 */ /* 0x000fe400078e0006 */
[-C--:B------:R-:W-:Y:S02]  /*0540*/  IMAD R15, R7, R13.reuse, RZ ;  /* 0x0000000d070f7224 */ /* 0x080fe400078e02ff */
[----:B------:R-:W-:-:S04]  /*0550*/  IMAD.WIDE.U32 R8, P0, R6, R13, R8 ;  /* 0x0000000d06087225 */ /* 0x000fc80007800008 */
[----:B------:R-:W-:-:S04]  /*0560*/  IMAD.HI.U32 R5, R7, R13, RZ ;  /* 0x0000000d07057227 */ /* 0x000fc800078e00ff */
[----:B------:R-:W-:Y:S01]  /*0570*/  IMAD.HI.U32 R8, P1, R7, R11, R8 ;  /* 0x0000000b07087227 */ /* 0x000fe20007820008 */
[----:B------:R-:W-:-:S04]  /*0580*/  IADD3.X R5, PT, PT, R5, R7, RZ, P0, !PT ;  /* 0x0000000705057210 */ /* 0x000fc800007fe4ff */
[----:B------:R-:W-:-:S04]  /*0590*/  IADD3 R9, P2, PT, R15, R8, RZ ;  /* 0x000000080f097210 */ /* 0x000fc80007f5e0ff */
[----:B------:R-:W-:Y:S01]  /*05a0*/  IADD3.X R5, PT, PT, RZ, RZ, R5, P2, P1 ;  /* 0x000000ffff057210 */ /* 0x000fe200017e2405 */
[----:B------:R-:W-:-:S04]  /*05b0*/  IMAD.WIDE.U32 R6, R9, R2, RZ ;  /* 0x0000000209067225 */ /* 0x000fc800078e00ff */
[----:B------:R-:W-:Y:S01]  /*05c0*/  IMAD R7, R9, R3, R7 ;  /* 0x0000000309077224 */ /* 0x000fe200078e0207 */
[----:B------:R-:W-:-:S03]  /*05d0*/  IADD3 R11, P0, PT, RZ, -R6, RZ ;  /* 0x80000006ff0b7210 */ /* 0x000fc60007f1e0ff */
[----:B------:R-:W-:Y:S02]  /*05e0*/  IMAD R7, R5, R2, R7 ;  /* 0x0000000205077224 */ /* 0x000fe400078e0207 */
[----:B------:R-:W-:-:S04]  /*05f0*/  IMAD.HI.U32 R8, R9, R11, RZ ;  /* 0x0000000b09087227 */ /* 0x000fc800078e00ff */
[----:B------:R-:W-:Y:S02]  /*0600*/  IMAD.X R6, RZ, RZ, ~R7, P0 ;  /* 0x000000ffff067224 */ /* 0x000fe400000e0e07 */
[----:B------:R-:W-:Y:S02]  /*0610*/  IMAD.MOV.U32 R7, RZ, RZ, RZ ;  /* 0x000000ffff077224 */ /* 0x000fe400078e00ff */
[----:B------:R-:W-:-:S04]  /*0620*/  IMAD.WIDE.U32 R8, P0, R9, R6, R8 ;  /* 0x0000000609087225 */ /* 0x000fc80007800008 */
[C---:B------:R-:W-:Y:S02]  /*0630*/  IMAD R10, R5.reuse, R6, RZ ;  /* 0x00000006050a7224 */ /* 0x040fe400078e02ff */
[----:B------:R-:W-:-:S04]  /*0640*/  IMAD.HI.U32 R9, P1, R5, R11, R8 ;  /* 0x0000000b05097227 */ /* 0x000fc80007820008 */
[----:B------:R-:W-:Y:S01]  /*0650*/  IMAD.HI.U32 R8, R5, R6, RZ ;  /* 0x0000000605087227 */ /* 0x000fe200078e00ff */
[----:B------:R-:W-:-:S03]  /*0660*/  IADD3 R9, P2, PT, R10, R9, RZ ;  /* 0x000000090a097210 */ /* 0x000fc60007f5e0ff */
[----:B------:R-:W-:Y:S02]  /*0670*/  IMAD.X R5, R8, 0x1, R5, P0 ;  /* 0x0000000108057824 */ /* 0x000fe400000e0605 */
[----:B------:R-:W-:-:S03]  /*0680*/  IMAD.HI.U32 R6, R9, R0, RZ ;  /* 0x0000000009067227 */ /* 0x000fc600078e00ff */
[----:B------:R-:W-:Y:S01]  /*0690*/  IADD3.X R5, PT, PT, RZ, RZ, R5, P2, P1 ;  /* 0x000000ffff057210 */ /* 0x000fe200017e2405 */
[----:B------:R-:W-:-:S04]  /*06a0*/  IMAD.WIDE.U32 R6, RZ, R9, R6 ;  /* 0x00000009ff067225 */ /* 0x000fc800078e0006 */
[----:B------:R-:W-:-:S05]  /*06b0*/  IMAD.HI.U32 R5, P0, R5, R0, R6 ;  /* 0x0000000005057227 */ /* 0x000fca0007800006 */
[----:B------:R-:W-:Y:S01]  /*06c0*/  IADD3 R9, P1, PT, RZ, R5, RZ ;  /* 0x00000005ff097210 */ /* 0x000fe20007f3e0ff */
[----:B------:R-:W-:-:S04]  /*06d0*/  IMAD.X R5, RZ, RZ, RZ, P0 ;  /* 0x000000ffff057224 */ /* 0x000fc800000e06ff */
[----:B------:R-:W-:-:S04]  /*06e0*/  IMAD.WIDE.U32 R6, R9, R2, RZ ;  /* 0x0000000209067225 */ /* 0x000fc800078e00ff */
[----:B------:R-:W-:Y:S01]  /*06f0*/  IMAD.X R5, RZ, RZ, R5, P1 ;  /* 0x000000ffff057224 */ /* 0x000fe200008e0605 */
[----:B------:R-:W-:Y:S01]  /*0700*/  IADD3 R13, P1, PT, -R6, R0, RZ ;  /* 0x00000000060d7210 */ /* 0x000fe20007f3e1ff */
[----:B------:R-:W-:-:S03]  /*0710*/  IMAD R7, R9, R3, R7 ;  /* 0x0000000309077224 */ /* 0x000fc600078e0207 */
[-C--:B------:R-:W-:Y:S01]  /*0720*/  ISETP.GE.U32.AND P0, PT, R13, R2.reuse, PT ;  /* 0x000000020d00720c */ /* 0x080fe20003f06070 */
[-C--:B------:R-:W-:Y:S01]  /*0730*/  IMAD R7, R5, R2.reuse, R7 ;  /* 0x0000000205077224 */ /* 0x080fe200078e0207 */
[----:B------:R-:W-:-:S03]  /*0740*/  IADD3 R11, P2, PT, R13, -R2, RZ ;  /* 0x800000020d0b7210 */ /* 0x000fc60007f5e0ff */
[----:B------:R-:W-:Y:S01]  /*0750*/  IMAD.X R12, RZ, RZ, ~R7, P1 ;  /* 0x000000ffff0c7224 */ /* 0x000fe200008e0e07 */
[----:B------:R-:W-:-:S03]  /*0760*/  IADD3 R8, P1, PT, R9, 0x1, RZ ;  /* 0x0000000109087810 */ /* 0x000fc60007f3e0ff */
[C---:B------:R-:W-:Y:S01]  /*0770*/  IMAD.X R10, R12.reuse, 0x1, ~R3, P2 ;  /* 0x000000010c0a7824 */ /* 0x040fe200010e0e03 */
[----:B------:R-:W-:Y:S01]  /*0780*/  ISETP.GE.U32.AND.EX P0, PT, R12, R3, PT, P0 ;  /* 0x000000030c00720c */ /* 0x000fe20003f06100 */
[----:B------:R-:W-:Y:S01]  /*0790*/  IMAD.X R6, RZ, RZ, R5, P1 ;  /* 0x000000ffff067224 */ /* 0x000fe200008e0605 */
[----:B------:R-:W-:Y:S02]  /*07a0*/  ISETP.NE.U32.AND P1, PT, R2, RZ, PT ;  /* 0x000000ff0200720c */ /* 0x000fe40003f25070 */
[----:B------:R-:W-:Y:S02]  /*07b0*/  SEL R11, R11, R13, P0 ;  /* 0x0000000d0b0b7207 */ /* 0x000fe40000000000 */
[----:B------:R-:W-:Y:S02]  /*07c0*/  SEL R8, R8, R9, P0 ;  /* 0x0000000908087207 */ /* 0x000fe40000000000 */
[----:B------:R-:W-:Y:S02]  /*07d0*/  SEL R10, R10, R12, P0 ;  /* 0x0000000c0a0a7207 */ /* 0x000fe40000000000 */
[----:B------:R-:W-:-:S02]  /*07e0*/  SEL R7, R6, R5, P0 ;  /* 0x0000000506077207 */ /* 0x000fc40000000000 */
[----:B------:R-:W-:Y:S02]  /*07f0*/  ISETP.GE.U32.AND P0, PT, R11, R2, PT ;  /* 0x000000020b00720c */ /* 0x000fe40003f06070 */
[----:B------:R-:W-:Y:S02]  /*0800*/  IADD3 R5, P2, PT, R8, 0x1, RZ ;  /* 0x0000000108057810 */ /* 0x000fe40007f5e0ff */
[----:B------:R-:W-:Y:S02]  /*0810*/  ISETP.GE.U32.AND.EX P0, PT, R10, R3, PT, P0 ;  /* 0x000000030a00720c */ /* 0x000fe40003f06100 */
[----:B------:R-:W-:Y:S01]  /*0820*/  ISETP.NE.AND.EX P1, PT, R3, RZ, PT, P1 ;  /* 0x000000ff0300720c */ /* 0x000fe20003f25310 */
[----:B------:R-:W-:Y:S01]  /*0830*/  IMAD.X R6, RZ, RZ, R7, P2 ;  /* 0x000000ffff067224 */ /* 0x000fe200010e0607 */
[----:B------:R-:W-:Y:S01]  /*0840*/  SEL R2, R5, R8, P0 ;  /* 0x0000000805027207 */ /* 0x000fe20000000000 */
[----:B------:R-:W-:-:S03]  /*0850*/  HFMA2 R5, -RZ, RZ, 0, 0 ;  /* 0x00000000ff057431 */ /* 0x000fc600000001ff */
[----:B------:R-:W-:Y:S02]  /*0860*/  SEL R3, R6, R7, P0 ;  /* 0x0000000706037207 */ /* 0x000fe40000000000 */
[----:B------:R-:W-:Y:S02]  /*0870*/  SEL R2, R2, 0xffffffff, P1 ;  /* 0xffffffff02027807 */ /* 0x000fe40000800000 */
[----:B------:R-:W-:Y:S01]  /*0880*/  SEL R3, R3, 0xffffffff, P1 ;  /* 0xffffffff03037807 */ /* 0x000fe20000800000 */
[----:B------:R-:W-:Y:S06]  /*0890*/  RET.REL.NODEC R4 `(normalize) ;  /* 0xfffffff404d87950 */ /* 0x000fec0003c3ffff */
        .weak           $__internal_1_$__cuda_sm3x_div_rn_noftz_f32_slowpath
        .type           $__internal_1_$__cuda_sm3x_div_rn_noftz_f32_slowpath,@function
        .size           $__internal_1_$__cuda_sm3x_div_rn_noftz_f32_slowpath,(.L_x_95 - $__internal_1_$__cuda_sm3x_div_rn_noftz_f32_slowpath)
$__internal_1_$__cuda_sm3x_div_rn_noftz_f32_slowpath:
[----:B------:R-:W-:Y:S01]  /*08a0*/  SHF.R.U32.HI R6, RZ, 0x17, R7 ;  /* 0x00000017ff067819 */ /* 0x000fe20000011607 */
[----:B------:R-:W-:Y:S01]  /*08b0*/  BSSY.RECONVERGENT B1, `(.L_x_4) ;  /* 0x0000064000017945 */ /* 0x000fe20003800200 */
[--C-:B------:R-:W-:Y:S02]  /*08c0*/  SHF.R.U32.HI R3, RZ, 0x17, R0.reuse ;  /* 0x00000017ff037819 */ /* 0x100fe40000011600 */
[----:B------:R-:W-:Y:S01]  /*08d0*/  LOP3.LUT R12, R6, 0xff, RZ, 0xc0, !PT ;  /* 0x000000ff060c7812 */ /* 0x000fe200078ec0ff */
[----:B------:R-:W-:Y:S01]  /*08e0*/  IMAD.MOV.U32 R6, RZ, RZ, R0 ;  /* 0x000000ffff067224 */ /* 0x000fe200078e0000 */
[----:B------:R-:W-:-:S03]  /*08f0*/  LOP3.LUT R10, R3, 0xff, RZ, 0xc0, !PT ;  /* 0x000000ff030a7812 */ /* 0x000fc600078ec0ff */
[----:B------:R-:W-:Y:S02]  /*0900*/  VIADD R11, R12, 0xffffffff ;  /* 0xffffffff0c0b7836 */ /* 0x000fe40000000000 */
[----:B------:R-:W-:-:S03]  /*0910*/  VIADD R9, R10, 0xffffffff ;  /* 0xffffffff0a097836 */ /* 0x000fc60000000000 */
[----:B------:R-:W-:-:S04]  /*0920*/  ISETP.GT.U32.AND P0, PT, R11, 0xfd, PT ;  /* 0x000000fd0b00780c */ /* 0x000fc80003f04070 */
[----:B------:R-:W-:-:S13]  /*0930*/  ISETP.GT.U32.OR P0, PT, R9, 0xfd, P0 ;  /* 0x000000fd0900780c */ /* 0x000fda0000704470 */
[----:B------:R-:W-:Y:S01]  /*0940*/  @!P0 IMAD.MOV.U32 R8, RZ, RZ, RZ ;  /* 0x000000ffff088224 */ /* 0x000fe200078e00ff */
[----:B------:R-:W-:Y:S06]  /*0950*/  @!P0 BRA `(.L_x_5) ;  /* 0x0000000000608947 */ /* 0x000fec0003800000 */
[----:B------:R-:W-:Y:S01]  /*0960*/  FSETP.GTU.FTZ.AND P0, PT, |R0|, +INF , PT ;  /* 0x7f8000000000780b */ /* 0x000fe20003f1c200 */
[----:B------:R-:W-:Y:S01]  /*0970*/  IMAD.MOV.U32 R3, RZ, RZ, R7 ;  /* 0x000000ffff037224 */ /* 0x000fe200078e0007 */
[----:B------:R-:W-:-:S04]  /*0980*/  FSETP.GTU.FTZ.AND P1, PT, |R7|, +INF , PT ;  /* 0x7f8000000700780b */ /* 0x000fc80003f3c200 */
[----:B------:R-:W-:-:S13]  /*0990*/  PLOP3.LUT P0, PT, P0, P1, PT, 0xf8, 0x8f ;  /* 0x00000000008f781c */ /* 0x000fda0000703f70 */
[----:B------:R-:W-:Y:S05]  /*09a0*/  @P0 BRA `(.L_x_6) ;  /* 0x00000004004c0947 */ /* 0x000fea0003800000 */
[----:B------:R-:W-:-:S13]  /*09b0*/  LOP3.LUT P0, RZ, R7, 0x7fffffff, R6, 0xc8, !PT ;  /* 0x7fffffff07ff7812 */ /* 0x000fda000780c806 */
[----:B------:R-:W-:Y:S05]  /*09c0*/  @!P0 BRA `(.L_x_7) ;  /* 0x00000004003c8947 */ /* 0x000fea0003800000 */
[C---:B------:R-:W-:Y:S02]  /*09d0*/  FSETP.NEU.FTZ.AND P2, PT, |R0|.reuse, +INF , PT ;  /* 0x7f8000000000780b */ /* 0x040fe40003f5d200 */
[----:B------:R-:W-:Y:S02]  /*09e0*/  FSETP.NEU.FTZ.AND P1, PT, |R3|, +INF , PT ;  /* 0x7f8000000300780b */ /* 0x000fe40003f3d200 */
[----:B------:R-:W-:-:S11]  /*09f0*/  FSETP.NEU.FTZ.AND P0, PT, |R0|, +INF , PT ;  /* 0x7f8000000000780b */ /* 0x000fd60003f1d200 */
[----:B------:R-:W-:Y:S05]  /*0a00*/  @!P1 BRA !P2, `(.L_x_7) ;  /* 0x00000004002c9947 */ /* 0x000fea0005000000 */
[----:B------:R-:W-:-:S04]  /*0a10*/  LOP3.LUT P2, RZ, R6, 0x7fffffff, RZ, 0xc0, !PT ;  /* 0x7fffffff06ff7812 */ /* 0x000fc8000784c0ff */
[----:B------:R-:W-:-:S13]  /*0a20*/  PLOP3.LUT P1, PT, P1, P2, PT, 0x2f, 0xf2 ;  /* 0x0000000000f2781c */ /* 0x000fda0000f24577 */
[----:B------:R-:W-:Y:S05]  /*0a30*/  @P1 BRA `(.L_x_8) ;  /* 0x0000000400181947 */ /* 0x000fea0003800000 */
[----:B------:R-:W-:-:S04]  /*0a40*/  LOP3.LUT P1, RZ, R7, 0x7fffffff, RZ, 0xc0, !PT ;  /* 0x7fffffff07ff7812 */ /* 0x000fc8000782c0ff */
[----:B------:R-:W-:-:S13]  /*0a50*/  PLOP3.LUT P0, PT, P0, P1, PT, 0x2f, 0xf2 ;  /* 0x0000000000f2781c */ /* 0x000fda0000702577 */
[----:B------:R-:W-:Y:S05]  /*0a60*/  @P0 BRA `(.L_x_9) ;  /* 0x0000000400000947 */ /* 0x000fea0003800000 */
[----:B------:R-:W-:Y:S02]  /*0a70*/  ISETP.GE.AND P0, PT, R9, RZ, PT ;  /* 0x000000ff0900720c */ /* 0x000fe40003f06270 */
[----:B------:R-:W-:-:S11]  /*0a80*/  ISETP.GE.AND P1, PT, R11, RZ, PT ;  /* 0x000000ff0b00720c */ /* 0x000fd60003f26270 */
[----:B------:R-:W-:Y:S02]  /*0a90*/  @P0 IMAD.MOV.U32 R8, RZ, RZ, RZ ;  /* 0x000000ffff080224 */ /* 0x000fe400078e00ff */
[----:B------:R-:W-:Y:S01]  /*0aa0*/  @!P0 FFMA R6, R0, 1.84467440737095516160e+19, RZ ;  /* 0x5f80000000068823 */ /* 0x000fe200000000ff */
[----:B------:R-:W-:Y:S02]  /*0ab0*/  @!P0 IMAD.MOV.U32 R8, RZ, RZ, -0x40 ;  /* 0xffffffc0ff088424 */ /* 0x000fe400078e00ff */
[----:B------:R-:W-:Y:S02]  /*0ac0*/  @!P1 FFMA R7, R3, 1.84467440737095516160e+19, RZ ;  /* 0x5f80000003079823 */ /* 0x000fe400000000ff */
[----:B------:R-:W-:-:S07]  /*0ad0*/  @!P1 VIADD R8, R8, 0x40 ;  /* 0x0000004008089836 */ /* 0x000fce0000000000 */
.L_x_5:
[----:B------:R-:W-:Y:S01]  /*0ae0*/  LEA R0, R12, 0xc0800000, 0x17 ;  /* 0xc08000000c007811 */ /* 0x000fe200078eb8ff */
[----:B------:R-:W-:Y:S01]  /*0af0*/  BSSY.RECONVERGENT B2, `(.L_x_10) ;  /* 0x0000036000027945 */ /* 0x000fe20003800200 */
[----:B------:R-:W-:-:S03]  /*0b00*/  IADD3 R3, PT, PT, R10, -0x7f, RZ ;  /* 0xffffff810a037810 */ /* 0x000fc60007ffe0ff */
[----:B------:R-:W-:Y:S02]  /*0b10*/  IMAD.IADD R7, R7, 0x1, -R0 ;  /* 0x0000000107077824 */ /* 0x000fe400078e0a00 */
[----:B------:R-:W-:Y:S02]  /*0b20*/  IMAD R0, R3, -0x800000, R6 ;  /* 0xff80000003007824 */ /* 0x000fe400078e0206 */
[----:B------:R0:W1:Y:S01]  /*0b30*/  MUFU.RCP R9, R7 ;  /* 0x0000000700097308 */ /* 0x0000620000001000 */
[----:B------:R-:W-:Y:S01]  /*0b40*/  FADD.FTZ R11, -R7, -RZ ;  /* 0x800000ff070b7221 */ /* 0x000fe20000010100 */
[----:B0-----:R-:W-:-:S05]  /*0b50*/  IADD3 R7, PT, PT, R3, 0x7f, -R12 ;  /* 0x0000007f03077810 */ /* 0x001fca0007ffe80c */
[----:B------:R-:W-:Y:S02]  /*0b60*/  IMAD.IADD R7, R7, 0x1, R8 ;  /* 0x0000000107077824 */ /* 0x000fe400078e0208 */
[----:B-1----:R-:W-:-:S04]  /*0b70*/  FFMA R10, R9, R11, 1 ;  /* 0x3f800000090a7423 */ /* 0x002fc8000000000b */
[----:B------:R-:W-:-:S04]  /*0b80*/  FFMA R13, R9, R10, R9 ;  /* 0x0000000a090d7223 */ /* 0x000fc80000000009 */
[----:B------:R-:W-:-:S04]  /*0b90*/  FFMA R6, R0, R13, RZ ;  /* 0x0000000d00067223 */ /* 0x000fc800000000ff */
[----:B------:R-:W-:-:S04]  /*0ba0*/  FFMA R9, R11, R6, R0 ;  /* 0x000000060b097223 */ /* 0x000fc80000000000 */
[----:B------:R-:W-:-:S04]  /*0bb0*/  FFMA R6, R13, R9, R6 ;  /* 0x000000090d067223 */ /* 0x000fc80000000006 */
[----:B------:R-:W-:-:S04]  /*0bc0*/  FFMA R11, R11, R6, R0 ;  /* 0x000000060b0b7223 */ /* 0x000fc80000000000 */
[----:B------:R-:W-:-:S05]  /*0bd0*/  FFMA R0, R13, R11, R6 ;  /* 0x0000000b0d007223 */ /* 0x000fca0000000006 */
[----:B------:R-:W-:-:S04]  /*0be0*/  SHF.R.U32.HI R3, RZ, 0x17, R0 ;  /* 0x00000017ff037819 */ /* 0x000fc80000011600 */
[----:B------:R-:W-:-:S05]  /*0bf0*/  LOP3.LUT R3, R3, 0xff, RZ, 0xc0, !PT ;  /* 0x000000ff03037812 */ /* 0x000fca00078ec0ff */
[----:B------:R-:W-:-:S04]  /*0c00*/  IMAD.IADD R9, R3, 0x1, R7 ;  /* 0x0000000103097824 */ /* 0x000fc800078e0207 */
[----:B------:R-:W-:-:S05]  /*0c10*/  VIADD R3, R9, 0xffffffff ;  /* 0xffffffff09037836 */ /* 0x000fca0000000000 */
[----:B------:R-:W-:-:S13]  /*0c20*/  ISETP.GE.U32.AND P0, PT, R3, 0xfe, PT ;  /* 0x000000fe0300780c */ /* 0x000fda0003f06070 */
[----:B------:R-:W-:Y:S05]  /*0c30*/  @!P0 BRA `(.L_x_11) ;  /* 0x0000000000808947 */ /* 0x000fea0003800000 */
[----:B------:R-:W-:-:S13]  /*0c40*/  ISETP.GT.AND P0, PT, R9, 0xfe, PT ;  /* 0x000000fe0900780c */ /* 0x000fda0003f04270 */
[----:B------:R-:W-:Y:S05]  /*0c50*/  @P0 BRA `(.L_x_12) ;  /* 0x00000000006c0947 */ /* 0x000fea0003800000 */
[----:B------:R-:W-:-:S13]  /*0c60*/  ISETP.GE.AND P0, PT, R9, 0x1, PT ;  /* 0x000000010900780c */ /* 0x000fda0003f06270 */
[----:B------:R-:W-:Y:S05]  /*0c70*/  @P0 BRA `(.L_x_13) ;  /* 0x0000000000740947 */ /* 0x000fea0003800000 */
[----:B------:R-:W-:Y:S02]  /*0c80*/  ISETP.GE.AND P0, PT, R9, -0x18, PT ;  /* 0xffffffe80900780c */ /* 0x000fe40003f06270 */
[----:B------:R-:W-:-:S11]  /*0c90*/  LOP3.LUT R0, R0, 0x80000000, RZ, 0xc0, !PT ;  /* 0x8000000000007812 */ /* 0x000fd600078ec0ff */
[----:B------:R-:W-:Y:S05]  /*0ca0*/  @!P0 BRA `(.L_x_13) ;  /* 0x0000000000688947 */ /* 0x000fea0003800000 */
[-CC-:B------:R-:W-:Y:S01]  /*0cb0*/  FFMA.RZ R3, R13, R11.reuse, R6.reuse ;  /* 0x0000000b0d037223 */ /* 0x180fe2000000c006 */
[C---:B------:R-:W-:Y:S01]  /*0cc0*/  VIADD R8, R9.reuse, 0x20 ;  /* 0x0000002009087836 */ /* 0x040fe20000000000 */
[C---:B------:R-:W-:Y:S02]  /*0cd0*/  ISETP.NE.AND P2, PT, R9.reuse, RZ, PT ;  /* 0x000000ff0900720c */ /* 0x040fe40003f45270 */
[----:B------:R-:W-:Y:S01]  /*0ce0*/  ISETP.NE.AND P1, PT, R9, RZ, PT ;  /* 0x000000ff0900720c */ /* 0x000fe20003f25270 */
[----:B------:R-:W-:Y:S01]  /*0cf0*/  IMAD.MOV R9, RZ, RZ, -R9 ;  /* 0x000000ffff097224 */ /* 0x000fe200078e0a09 */
[----:B------:R-:W-:Y:S01]  /*0d00*/  LOP3.LUT R7, R3, 0x7fffff, RZ, 0xc0, !PT ;  /* 0x007fffff03077812 */ /* 0x000fe200078ec0ff */
[CCC-:B------:R-:W-:Y:S01]  /*0d10*/  FFMA.RP R3, R13.reuse, R11.reuse, R6.reuse ;  /* 0x0000000b0d037223 */ /* 0x1c0fe20000008006 */
[----:B------:R-:W-:Y:S02]  /*0d20*/  FFMA.RM R6, R13, R11, R6 ;  /* 0x0000000b0d067223 */ /* 0x000fe40000004006 */
[----:B------:R-:W-:-:S03]  /*0d30*/  LOP3.LUT R7, R7, 0x800000, RZ, 0xfc, !PT ;  /* 0x0080000007077812 */ /* 0x000fc600078efcff */
[----:B------:R-:W-:Y:S02]  /*0d40*/  FSETP.NEU.FTZ.AND P0, PT, R3, R6, PT ;  /* 0x000000060300720b */ /* 0x000fe40003f1d000 */
[----:B------:R-:W-:Y:S02]  /*0d50*/  SHF.L.U32 R8, R7, R8, RZ ;  /* 0x0000000807087219 */ /* 0x000fe400000006ff */
[----:B------:R-:W-:Y:S02]  /*0d60*/  SEL R6, R9, RZ, P2 ;  /* 0x000000ff09067207 */ /* 0x000fe40001000000 */
[----:B------:R-:W-:Y:S02]  /*0d70*/  ISETP.NE.AND P1, PT, R8, RZ, P1 ;  /* 0x000000ff0800720c */ /* 0x000fe40000f25270 */
[----:B------:R-:W-:Y:S02]  /*0d80*/  SHF.R.U32.HI R6, RZ, R6, R7 ;  /* 0x00000006ff067219 */ /* 0x000fe40000011607 */
[----:B------:R-:W-:-:S02]  /*0d90*/  PLOP3.LUT P0, PT, P0, P1, PT, 0xf8, 0x8f ;  /* 0x00000000008f781c */ /* 0x000fc40000703f70 */
[----:B------:R-:W-:Y:S02]  /*0da0*/  SHF.R.U32.HI R8, RZ, 0x1, R6 ;  /* 0x00000001ff087819 */ /* 0x000fe40000011606 */
[----:B------:R-:W-:-:S04]  /*0db0*/  SEL R3, RZ, 0x1, !P0 ;  /* 0x00000001ff037807 */ /* 0x000fc80004000000 */
[----:B------:R-:W-:-:S04]  /*0dc0*/  LOP3.LUT R3, R3, 0x1, R8, 0xf8, !PT ;  /* 0x0000000103037812 */ /* 0x000fc800078ef808 */
[----:B------:R-:W-:-:S05]  /*0dd0*/  LOP3.LUT R3, R3, R6, RZ, 0xc0, !PT ;  /* 0x0000000603037212 */ /* 0x000fca00078ec0ff */
[----:B------:R-:W-:-:S05]  /*0de0*/  IMAD.IADD R3, R8, 0x1, R3 ;  /* 0x0000000108037824 */ /* 0x000fca00078e0203 */
[----:B------:R-:W-:Y:S01]  /*0df0*/  LOP3.LUT R0, R3, R0, RZ, 0xfc, !PT ;  /* 0x0000000003007212 */ /* 0x000fe200078efcff */
[----:B------:R-:W-:Y:S06]  /*0e00*/  BRA `(.L_x_13) ;  /* 0x0000000000107947 */ /* 0x000fec0003800000 */
.L_x_12:
[----:B------:R-:W-:-:S04]  /*0e10*/  LOP3.LUT R0, R0, 0x80000000, RZ, 0xc0, !PT ;  /* 0x8000000000007812 */ /* 0x000fc800078ec0ff */
[----:B------:R-:W-:Y:S01]  /*0e20*/  LOP3.LUT R0, R0, 0x7f800000, RZ, 0xfc, !PT ;  /* 0x7f80000000007812 */ /* 0x000fe200078efcff */
[----:B------:R-:W-:Y:S06]  /*0e30*/  BRA `(.L_x_13) ;  /* 0x0000000000047947 */ /* 0x000fec0003800000 */
.L_x_11:
[----:B------:R-:W-:-:S07]  /*0e40*/  IMAD R0, R7, 0x800000, R0 ;  /* 0x0080000007007824 */ /* 0x000fce00078e0200 */
.L_x_13:
[----:B------:R-:W-:Y:S05]  /*0e50*/  BSYNC.RECONVERGENT B2 ;  /* 0x0000000000027941 */ /* 0x000fea0003800200 */
.L_x_10:
[----:B------:R-:W-:Y:S05]  /*0e60*/  BRA `(.L_x_14) ;  /* 0x0000000000207947 */ /* 0x000fea0003800000 */
.L_x_9:
[----:B------:R-:W-:-:S04]  /*0e70*/  LOP3.LUT R0, R7, 0x80000000, R6, 0x48, !PT ;  /* 0x8000000007007812 */ /* 0x000fc800078e4806 */
[----:B------:R-:W-:Y:S01]  /*0e80*/  LOP3.LUT R0, R0, 0x7f800000, RZ, 0xfc, !PT ;  /* 0x7f80000000007812 */ /* 0x000fe200078efcff */
[----:B------:R-:W-:Y:S06]  /*0e90*/  BRA `(.L_x_14) ;  /* 0x0000000000147947 */ /* 0x000fec0003800000 */
.L_x_8:
[----:B------:R-:W-:Y:S01]  /*0ea0*/  LOP3.LUT R0, R7, 0x80000000, R6, 0x48, !PT ;  /* 0x8000000007007812 */ /* 0x000fe200078e4806 */
[----:B------:R-:W-:Y:S06]  /*0eb0*/  BRA `(.L_x_14) ;  /* 0x00000000000c7947 */ /* 0x000fec0003800000 */
.L_x_7:
[----:B------:R-:W0:Y:S01]  /*0ec0*/  MUFU.RSQ R0, -QNAN ;  /* 0xffc0000000007908 */ /* 0x000e220000001400 */
[----:B------:R-:W-:Y:S05]  /*0ed0*/  BRA `(.L_x_14) ;  /* 0x0000000000047947 */ /* 0x000fea0003800000 */
.L_x_6:
[----:B------:R-:W-:-:S07]  /*0ee0*/  FADD.FTZ R0, R0, R3 ;  /* 0x0000000300007221 */ /* 0x000fce0000010000 */
.L_x_14:
[----:B------:R-:W-:Y:S05]  /*0ef0*/  BSYNC.RECONVERGENT B1 ;  /* 0x0000000000017941 */ /* 0x000fea0003800200 */
.L_x_4:
[----:B------:R-:W-:-:S04]  /*0f00*/  IMAD.MOV.U32 R3, RZ, RZ, 0x0 ;  /* 0x00000000ff037424 */ /* 0x000fc800078e00ff */
[----:B0-----:R-:W-:Y:S05]  /*0f10*/  RET.REL.NODEC R2 `(normalize) ;  /* 0xfffffff002387950 */ /* 0x001fea0003c3ffff */
.L_x_15:
[----:B------:R-:W-:-:S00]  /*0f20*/  BRA `(.L_x_15) ;  /* 0xfffffffc00fc7947 */ /* 0x000fc0000383ffff */
[----:B------:R-:W-:-:S00]  /*0f30*/  NOP ;  /* 0x0000000000007918 */ /* 0x000fc00000000000 */
        /* <DEDUP_REMOVED lines=12> */
.L_x_95:


//--------------------- .text.get_extrema         --------------------------
	.section	.text.get_extrema,"ax",@progbits
	.align	128
        .global         get_extrema
        .type           get_extrema,@function
        .size           get_extrema,(.L_x_104 - get_extrema)
        .other          get_extrema,@"STO_CUDA_ENTRY STV_DEFAULT"
get_extrema:
.text.get_extrema:
[----:B------:R-:W-:Y:S01]  /*0000*/  LDC R1, c[0x0][0x37c] ;  /* 0x0000df00ff017b82 */ /* 0x000fe20000000800 */
[----:B------:R-:W0:Y:S01]  /*0010*/  S2R R0, SR_CTAID.X ;  /* 0x0000000000007919 */ /* 0x000e220000002500 */
[----:B------:R-:W0:Y:S01]  /*0020*/  LDCU UR4, c[0x0][0x360] ;  /* 0x00006c00ff0477ac */ /* 0x000e220008000800 */
[----:B------:R-:W0:Y:S01]  /*0030*/  S2R R3, SR_TID.X ;  /* 0x0000000000037919 */ /* 0x000e220000002100 */
[----:B------:R-:W1:Y:S01]  /*0040*/  LDCU.64 UR6, c[0x0][0x388] ;  /* 0x00007100ff0677ac */ /* 0x000e620008000a00 */
[----:B0-----:R-:W-:-:S05]  /*0050*/  IMAD R0, R0, UR4, R3 ;  /* 0x0000000400007c24 */ /* 0x001fca000f8e0203 */
[----:B-1----:R-:W-:-:S04]  /*0060*/  ISETP.GE.U32.AND P0, PT, R0, UR6, PT ;  /* 0x0000000600007c0c */ /* 0x002fc8000bf06070 */
[----:B------:R-:W-:-:S13]  /*0070*/  ISETP.GE.U32.AND.EX P0, PT, RZ, UR7, PT, P0 ;  /* 0x00000007ff007c0c */ /* 0x000fda000bf06100 */
[----:B------:R-:W-:Y:S05]  /*0080*/  @P0 EXIT ;  /* 0x000000000000094d */ /* 0x000fea0003800000 */
[----:B------:R-:W0:Y:S01]  /*0090*/  LDC.64 R4, c[0x0][0x390] ;  /* 0x0000e400ff047b82 */ /* 0x000e220000000a00 */
[----:B------:R-:W1:Y:S01]  /*00a0*/  LDCU.64 UR6, c[0x0][0x380] ;  /* 0x00007000ff0677ac */ /* 0x000e620008000a00 */
[----:B------:R-:W2:Y:S01]  /*00b0*/  LDCU.64 UR4, c[0x0][0x358] ;  /* 0x00006b00ff0477ac */ /* 0x000ea20008000a00 */
[----:B0-----:R-:W-:-:S04]  /*00c0*/  IMAD.WIDE.U32 R2, R0, R4, RZ ;  /* 0x0000000400027225 */ /* 0x001fc800078e00ff */
[----:B------:R-:W-:Y:S02]  /*00d0*/  IMAD R7, R0, R5, R3 ;  /* 0x0000000500077224 */ /* 0x000fe400078e0203 */
[----:B------:R-:W-:-:S03]  /*00e0*/  IMAD.SHL.U32 R6, R2, 0x4, RZ ;  /* 0x0000000402067824 */ /* 0x000fc600078e00ff */
[----:B------:R-:W-:Y:S02]  /*00f0*/  SHF.L.U64.HI R7, R2, 0x2, R7 ;  /* 0x0000000202077819 */ /* 0x000fe40000010207 */
[----:B-1----:R-:W-:-:S04]  /*0100*/  IADD3 R2, P0, PT, R6, UR6, RZ ;  /* 0x0000000606027c10 */ /* 0x002fc8000ff1e0ff */
[----:B------:R-:W-:-:S05]  /*0110*/  IADD3.X R3, PT, PT, R7, UR7, RZ, P0, !PT ;  /* 0x0000000707037c10 */ /* 0x000fca00087fe4ff */
[----:B--2---:R-:W2:Y:S01]  /*0120*/  LDG.E R11, desc[UR4][R2.64] ;  /* 0x00000004020b7981 */ /* 0x004ea2000c1e1900 */
[----:B------:R-:W-:-:S04]  /*0130*/  ISETP.GE.U32.AND P0, PT, R4, 0x2, PT ;  /* 0x000000020400780c */ /* 0x000fc80003f06070 */
[----:B------:R-:W-:Y:S01]  /*0140*/  ISETP.GE.U32.AND.EX P0, PT, R5, RZ, PT, P0 ;  /* 0x000000ff0500720c */ /* 0x000fe20003f06100 */
[----:B--2---:R-:W-:-:S12]  /*0150*/  IMAD.MOV.U32 R12, RZ, RZ, R11 ;  /* 0x000000ffff0c7224 */ /* 0x004fd800078e000b */
[----:B------:R-:W-:Y:S05]  /*0160*/  @!P0 BRA `(.L_x_16) ;  /* 0x0000000400ec8947 */ /* 0x000fea0003800000 */
[C---:B------:R-:W-:Y:S01]  /*0170*/  IADD3 R8, P2, PT, R4.reuse, -0x1, RZ ;  /* 0xffffffff04087810 */ /* 0x040fe20007f5e0ff */
[----:B------:R-:W-:Y:S01]  /*0180*/  IMAD.MOV.U32 R9, RZ, RZ, 0x1 ;  /* 0x00000001ff097424 */ /* 0x000fe200078e00ff */
[----:B------:R-:W-:Y:S01]  /*0190*/  IADD3 R4, P1, PT, R4, -0x2, RZ ;  /* 0xfffffffe04047810 */ /* 0x000fe20007f3e0ff */
[----:B------:R-:W-:Y:S01]  /*01a0*/  IMAD.MOV.U32 R10, RZ, RZ, RZ ;  /* 0x000000ffff0a7224 */ /* 0x000fe200078e00ff */
[----:B------:R-:W-:Y:S01]  /*01b0*/  LOP3.LUT R23, R8, 0xf, RZ, 0xc0, !PT ;  /* 0x0000000f08177812 */ /* 0x000fe200078ec0ff */
[----:B------:R-:W-:Y:S01]  /*01c0*/  IMAD.MOV.U32 R12, RZ, RZ, R11 ;  /* 0x000000ffff0c7224 */ /* 0x000fe200078e000b */
[----:B------:R-:W-:Y:S02]  /*01d0*/  ISETP.GE.U32.AND P0, PT, R4, 0xf, PT ;  /* 0x0000000f0400780c */ /* 0x000fe40003f06070 */
[----:B------:R-:W-:Y:S02]  /*01e0*/  IADD3.X R4, PT, PT, R5, -0x1, RZ, P1, !PT ;  /* 0xffffffff05047810 */ /* 0x000fe40000ffe4ff */
[----:B------:R-:W-:-:S02]  /*01f0*/  ISETP.NE.U32.AND P1, PT, R23, RZ, PT ;  /* 0x000000ff1700720c */ /* 0x000fc40003f25070 */
[----:B------:R-:W-:Y:S02]  /*0200*/  ISETP.GE.U32.AND.EX P0, PT, R4, RZ, PT, P0 ;  /* 0x000000ff0400720c */ /* 0x000fe40003f06100 */
[----:B------:R-:W-:Y:S02]  /*0210*/  ISETP.NE.AND.EX P1, PT, RZ, RZ, PT, P1 ;  /* 0x000000ffff00720c */ /* 0x000fe40003f25310 */
[----:B------:R-:W-:-:S09]  /*0220*/  IADD3.X R13, PT, PT, R5, -0x1, RZ, P2, !PT ;  /* 0xffffffff050d7810 */ /* 0x000fd200017fe4ff */
[----:B------:R-:W-:Y:S05]  /*0230*/  @!P0 BRA `(.L_x_17) ;  /* 0x0000000000bc8947 */ /* 0x000fea0003800000 */
[----:B------:R-:W-:Y:S01]  /*0240*/  IADD3 R4, P0, PT, R2, 0x20, RZ ;  /* 0x0000002002047810 */ /* 0x000fe20007f1e0ff */
[----:B------:R-:W-:Y:S01]  /*0250*/  IMAD.MOV.U32 R9, RZ, RZ, 0x1 ;  /* 0x00000001ff097424 */ /* 0x000fe200078e00ff */
[----:B------:R-:W-:Y:S01]  /*0260*/  LOP3.LUT R14, R8, 0xfffffff0, RZ, 0xc0, !PT ;  /* 0xfffffff0080e7812 */ /* 0x000fe200078ec0ff */
[----:B------:R-:W-:Y:S02]  /*0270*/  IMAD.MOV.U32 R10, RZ, RZ, RZ ;  /* 0x000000ffff0a7224 */ /* 0x000fe400078e00ff */
[----:B------:R-:W-:Y:S02]  /*0280*/  IMAD.MOV.U32 R12, RZ, RZ, R11 ;  /* 0x000000ffff0c7224 */ /* 0x000fe400078e000b */
[----:B------:R-:W-:-:S07]  /*0290*/  IMAD.X R5, RZ, RZ, R3, P0 ;  /* 0x000000ffff057224 */ /* 0x000fce00000e0603 */
.L_x_18:
[----:B------:R-:W2:Y:S04]  /*02a0*/  LDG.E R24, desc[UR4][R4.64+-0x1c] ;  /* 0xffffe40404187981 */ /* 0x000ea8000c1e1900 */
[----:B------:R-:W2:Y:S04]  /*02b0*/  LDG.E R25, desc[UR4][R4.64+-0x18] ;  /* 0xffffe80404197981 */ /* 0x000ea8000c1e1900 */
[----:B------:R-:W3:Y:S04]  /*02c0*/  LDG.E R21, desc[UR4][R4.64+-0x14] ;  /* 0xffffec0404157981 */ /* 0x000ee8000c1e1900 */
[----:B------:R-:W3:Y:S04]  /*02d0*/  LDG.E R22, desc[UR4][R4.64+-0x10] ;  /* 0xfffff00404167981 */ /* 0x000ee8000c1e1900 */
[----:B------:R-:W4:Y:S04]  /*02e0*/  LDG.E R20, desc[UR4][R4.64+-0xc] ;  /* 0xfffff40404147981 */ /* 0x000f28000c1e1900 */
[----:B------:R-:W4:Y:S04]  /*02f0*/  LDG.E R19, desc[UR4][R4.64+-0x8] ;  /* 0xfffff80404137981 */ /* 0x000f28000c1e1900 */
[----:B------:R-:W5:Y:S04]  /*0300*/  LDG.E R15, desc[UR4][R4.64+-0x4] ;  /* 0xfffffc04040f7981 */ /* 0x000f68000c1e1900 */
[----:B------:R-:W5:Y:S04]  /*0310*/  LDG.E R16, desc[UR4][R4.64] ;  /* 0x0000000404107981 */ /* 0x000f68000c1e1900 */
[----:B------:R-:W5:Y:S04]  /*0320*/  LDG.E R17, desc[UR4][R4.64+0x4] ;  /* 0x0000040404117981 */ /* 0x000f68000c1e1900 */
[----:B------:R-:W5:Y:S01]  /*0330*/  LDG.E R18, desc[UR4][R4.64+0x8] ;  /* 0x0000080404127981 */ /* 0x000f62000c1e1900 */
[----:B--2---:R-:W-:-:S02]  /*0340*/  FMNMX3 R26, R11, R24, R25, PT ;  /* 0x000000180b1a7276 */ /* 0x004fc40003800019 */
[----:B------:R-:W-:Y:S01]  /*0350*/  FMNMX3 R24, R12, R24, R25, !PT ;  /* 0x000000180c187276 */ /* 0x000fe20007800019 */
[----:B------:R-:W2:Y:S04]  /*0360*/  LDG.E R11, desc[UR4][R4.64+0x10] ;  /* 0x00001004040b7981 */ /* 0x000ea8000c1e1900 */
[----:B------:R-:W2:Y:S01]  /*0370*/  LDG.E R12, desc[UR4][R4.64+0xc] ;  /* 0x00000c04040c7981 */ /* 0x000ea2000c1e1900 */
[-CC-:B---3--:R-:W-:Y:S02]  /*0380*/  FMNMX3 R26, R26, R21.reuse, R22.reuse, PT ;  /* 0x000000151a1a7276 */ /* 0x188fe40003800016 */
[----:B------:R-:W-:Y:S02]  /*0390*/  FMNMX3 R24, R24, R21, R22, !PT ;  /* 0x0000001518187276 */ /* 0x000fe40007800016 */
[----:B------:R-:W3:Y:S04]  /*03a0*/  LDG.E R22, desc[UR4][R4.64+0x14] ;  /* 0x0000140404167981 */ /* 0x000ee8000c1e1900 */
[----:B------:R-:W3:Y:S01]  /*03b0*/  LDG.E R21, desc[UR4][R4.64+0x18] ;  /* 0x0000180404157981 */ /* 0x000ee2000c1e1900 */
[----:B----4-:R-:W-:-:S02]  /*03c0*/  FMNMX3 R26, R26, R20, R19, PT ;  /* 0x000000141a1a7276 */ /* 0x010fc40003800013 */
[----:B------:R-:W-:Y:S02]  /*03d0*/  FMNMX3 R24, R24, R20, R19, !PT ;  /* 0x0000001418187276 */ /* 0x000fe40007800013 */
[----:B------:R-:W4:Y:S04]  /*03e0*/  LDG.E R20, desc[UR4][R4.64+0x1c] ;  /* 0x00001c0404147981 */ /* 0x000f28000c1e1900 */
[----:B------:R0:W4:Y:S01]  /*03f0*/  LDG.E R19, desc[UR4][R4.64+0x20] ;  /* 0x0000200404137981 */ /* 0x000122000c1e1900 */
[----:B------:R-:W-:Y:S02]  /*0400*/  IADD3 R9, P0, PT, R9, 0x10, RZ ;  /* 0x0000001009097810 */ /* 0x000fe40007f1e0ff */
[-CC-:B-----5:R-:W-:Y:S02]  /*0410*/  FMNMX3 R26, R26, R15.reuse, R16.reuse, PT ;  /* 0x0000000f1a1a7276 */ /* 0x1a0fe40003800010 */
[----:B------:R-:W-:Y:S01]  /*0420*/  FMNMX3 R24, R24, R15, R16, !PT ;  /* 0x0000000f18187276 */ /* 0x000fe20007800010 */
[----:B------:R-:W-:Y:S01]  /*0430*/  IMAD.X R10, RZ, RZ, R10, P0 ;  /* 0x000000ffff0a7224 */ /* 0x000fe200000e060a */
[----:B------:R-:W-:-:S04]  /*0440*/  IADD3 R15, P2, PT, R9, -R14, RZ ;  /* 0x8000000e090f7210 */ /* 0x000fc80007f5e0ff */
[----:B------:R-:W-:Y:S01]  /*0450*/  ISETP.NE.U32.AND P0, PT, R15, 0x1, PT ;  /* 0x000000010f00780c */ /* 0x000fe20003f05070 */
[----:B------:R-:W-:Y:S01]  /*0460*/  IMAD.X R15, R10, 0x1, ~R13, P2 ;  /* 0x000000010a0f7824 */ /* 0x000fe200010e0e0d */
[----:B------:R-:W-:-:S04]  /*0470*/  FMNMX3 R26, R26, R17, R18, PT ;  /* 0x000000111a1a7276 */ /* 0x000fc80003800012 */
[----:B------:R-:W-:Y:S02]  /*0480*/  ISETP.NE.AND.EX P0, PT, R15, RZ, PT, P0 ;  /* 0x000000ff0f00720c */ /* 0x000fe40003f05300 */
[----:B------:R-:W-:Y:S02]  /*0490*/  FMNMX3 R24, R24, R17, R18, !PT ;  /* 0x0000001118187276 */ /* 0x000fe40007800012 */
[----:B0-----:R-:W-:-:S05]  /*04a0*/  IADD3 R4, P2, PT, R4, 0x40, RZ ;  /* 0x0000004004047810 */ /* 0x001fca0007f5e0ff */
[----:B------:R-:W-:Y:S01]  /*04b0*/  IMAD.X R5, RZ, RZ, R5, P2 ;  /* 0x000000ffff057224 */ /* 0x000fe200010e0605 */
[-CC-:B--2---:R-:W-:Y:S02]  /*04c0*/  FMNMX3 R26, R26, R12.reuse, R11.reuse, PT ;  /* 0x0000000c1a1a7276 */ /* 0x184fe4000380000b */
[----:B------:R-:W-:Y:S02]  /*04d0*/  FMNMX3 R24, R24, R12, R11, !PT ;  /* 0x0000000c18187276 */ /* 0x000fe4000780000b */
[-CC-:B---3--:R-:W-:Y:S02]  /*04e0*/  FMNMX3 R26, R26, R22.reuse, R21.reuse, PT ;  /* 0x000000161a1a7276 */ /* 0x188fe40003800015 */
[----:B------:R-:W-:Y:S02]  /*04f0*/  FMNMX3 R24, R24, R22, R21, !PT ;  /* 0x0000001618187276 */ /* 0x000fe40007800015 */
[-CC-:B----4-:R-:W-:Y:S02]  /*0500*/  FMNMX3 R11, R26, R20.reuse, R19.reuse, PT ;  /* 0x000000141a0b7276 */ /* 0x190fe40003800013 */
[----:B------:R-:W-:Y:S01]  /*0510*/  FMNMX3 R12, R24, R20, R19, !PT ;  /* 0x00000014180c7276 */ /* 0x000fe20007800013 */
[----:B------:R-:W-:Y:S06]  /*0520*/  @P0 BRA `(.L_x_18) ;  /* 0xfffffffc005c0947 */ /* 0x000fec000383ffff */
.L_x_17:
[----:B------:R-:W-:Y:S05]  /*0530*/  @!P1 BRA `(.L_x_16) ;  /* 0x0000000000f89947 */ /* 0x000fea0003800000 */
[----:B------:R-:W-:Y:S02]  /*0540*/  ISETP.GE.U32.AND P1, PT, R23, 0x8, PT ;  /* 0x000000081700780c */ /* 0x000fe40003f26070 */
[----:B------:R-:W-:Y:S02]  /*0550*/  LOP3.LUT R21, R8, 0x7, RZ, 0xc0, !PT ;  /* 0x0000000708157812 */ /* 0x000fe400078ec0ff */
[----:B------:R-:W-:Y:S02]  /*0560*/  ISETP.GE.U32.AND.EX P1, PT, RZ, RZ, PT, P1 ;  /* 0x000000ffff00720c */ /* 0x000fe40003f26110 */
[----:B------:R-:W-:-:S04]  /*0570*/  ISETP.NE.U32.AND P0, PT, R21, RZ, PT ;  /* 0x000000ff1500720c */ /* 0x000fc80003f05070 */
[----:B------:R-:W-:-:S07]  /*0580*/  ISETP.NE.AND.EX P0, PT, RZ, RZ, PT, P0 ;  /* 0x000000ffff00720c */ /* 0x000fce0003f05300 */
[----:B------:R-:W-:Y:S06]  /*0590*/  @!P1 BRA `(.L_x_19) ;  /* 0x0000000000509947 */ /* 0x000fec0003800000 */
[----:B------:R-:W-:-:S04]  /*05a0*/  LEA R4, P1, R9, R2, 0x2 ;  /* 0x0000000209047211 */ /* 0x000fc800078210ff */
[----:B------:R-:W-:-:S05]  /*05b0*/  LEA.HI.X R5, R9, R3, R10, 0x2, P1 ;  /* 0x0000000309057211 */ /* 0x000fca00008f140a */
[----:B------:R-:W2:Y:S04]  /*05c0*/  LDG.E R13, desc[UR4][R4.64] ;  /* 0x00000004040d7981 */ /* 0x000ea8000c1e1900 */
[----:B------:R-:W2:Y:S04]  /*05d0*/  LDG.E R14, desc[UR4][R4.64+0x4] ;  /* 0x00000404040e7981 */ /* 0x000ea8000c1e1900 */
[----:B------:R-:W3:Y:S04]  /*05e0*/  LDG.E R15, desc[UR4][R4.64+0x8] ;  /* 0x00000804040f7981 */ /* 0x000ee8000c1e1900 */
[----:B------:R-:W3:Y:S04]  /*05f0*/  LDG.E R16, desc[UR4][R4.64+0xc] ;  /* 0x00000c0404107981 */ /* 0x000ee8000c1e1900 */
[----:B------:R-:W4:Y:S04]  /*0600*/  LDG.E R17, desc[UR4][R4.64+0x10] ;  /* 0x0000100404117981 */ /* 0x000f28000c1e1900 */
[----:B------:R-:W4:Y:S04]  /*0610*/  LDG.E R18, desc[UR4][R4.64+0x14] ;  /* 0x0000140404127981 */ /* 0x000f28000c1e1900 */
[----:B------:R-:W5:Y:S04]  /*0620*/  LDG.E R19, desc[UR4][R4.64+0x18] ;  /* 0x0000180404137981 */ /* 0x000f68000c1e1900 */
[----:B------:R-:W5:Y:S01]  /*0630*/  LDG.E R20, desc[UR4][R4.64+0x1c] ;  /* 0x00001c0404147981 */ /* 0x000f62000c1e1900 */
[----:B------:R-:W-:-:S05]  /*0640*/  IADD3 R9, P1, PT, R9, 0x8, RZ ;  /* 0x0000000809097810 */ /* 0x000fca0007f3e0ff */
[----:B------:R-:W-:Y:S01]  /*0650*/  IMAD.X R10, RZ, RZ, R10, P1 ;  /* 0x000000ffff0a7224 */ /* 0x000fe200008e060a */
[-CC-:B--2---:R-:W-:Y:S02]  /*0660*/  FMNMX3 R11, R11, R13.reuse, R14.reuse, PT ;  /* 0x0000000d0b0b7276 */ /* 0x184fe4000380000e */
[----:B------:R-:W-:Y:S02]  /*0670*/  FMNMX3 R12, R12, R13, R14, !PT ;  /* 0x0000000d0c0c7276 */ /* 0x000fe4000780000e */
[-CC-:B---3--:R-:W-:Y:S02]  /*0680*/  FMNMX3 R11, R11, R15.reuse, R16.reuse, PT ;  /* 0x0000000f0b0b7276 */ /* 0x188fe40003800010 */
[----:B------:R-:W-:Y:S02]  /*0690*/  FMNMX3 R12, R12, R15, R16, !PT ;  /* 0x0000000f0c0c7276 */ /* 0x000fe40007800010 */
[-CC-:B----4-:R-:W-:Y:S02]  /*06a0*/  FMNMX3 R11, R11, R17.reuse, R18.reuse, PT ;  /* 0x000000110b0b7276 */ /* 0x190fe40003800012 */
[----:B------:R-:W-:-:S02]  /*06b0*/  FMNMX3 R12, R12, R17, R18, !PT ;  /* 0x000000110c0c7276 */ /* 0x000fc40007800012 */
[-CC-:B-----5:R-:W-:Y:S02]  /*06c0*/  FMNMX3 R11, R11, R19.reuse, R20.reuse, PT ;  /* 0x000000130b0b7276 */ /* 0x1a0fe40003800014 */
[----:B------:R-:W-:-:S07]  /*06d0*/  FMNMX3 R12, R12, R19, R20, !PT ;  /* 0x000000130c0c7276 */ /* 0x000fce0007800014 */
.L_x_19:
[----:B------:R-:W-:Y:S05]  /*06e0*/  @!P0 BRA `(.L_x_16) ;  /* 0x00000000008c8947 */ /* 0x000fea0003800000 */
[----:B------:R-:W-:-:S04]  /*06f0*/  ISETP.GE.U32.AND P0, PT, R21, 0x4, PT ;  /* 0x000000041500780c */ /* 0x000fc80003f06070 */
[----:B------:R-:W-:-:S13]  /*0700*/  ISETP.GE.U32.AND.EX P0, PT, RZ, RZ, PT, P0 ;  /* 0x000000ffff00720c */ /* 0x000fda0003f06100 */
[----:B------:R-:W-:-:S04]  /*0710*/  @P0 LEA R2, P1, R9, R2, 0x2 ;  /* 0x0000000209020211 */ /* 0x000fc800078210ff */
[----:B------:R-:W-:-:S05]  /*0720*/  @P0 LEA.HI.X R3, R9, R3, R10, 0x2, P1 ;  /* 0x0000000309030211 */ /* 0x000fca00008f140a */
[----:B------:R-:W2:Y:S04]  /*0730*/  @P0 LDG.E R4, desc[UR4][R2.64] ;  /* 0x0000000402040981 */ /* 0x000ea8000c1e1900 */
[----:B------:R-:W2:Y:S04]  /*0740*/  @P0 LDG.E R5, desc[UR4][R2.64+0x4] ;  /* 0x0000040402050981 */ /* 0x000ea8000c1e1900 */
[----:B------:R-:W3:Y:S04]  /*0750*/  @P0 LDG.E R15, desc[UR4][R2.64+0x8] ;  /* 0x00000804020f0981 */ /* 0x000ee8000c1e1900 */
[----:B------:R-:W3:Y:S01]  /*0760*/  @P0 LDG.E R16, desc[UR4][R2.64+0xc] ;  /* 0x00000c0402100981 */ /* 0x000ee2000c1e1900 */
[----:B------:R-:W-:Y:S01]  /*0770*/  LOP3.LUT R8, R8, 0x3, RZ, 0xc0, !PT ;  /* 0x0000000308087812 */ /* 0x000fe200078ec0ff */
[----:B------:R-:W-:Y:S01]  /*0780*/  IMAD.MOV.U32 R13, RZ, RZ, RZ ;  /* 0x000000ffff0d7224 */ /* 0x000fe200078e00ff */
[----:B------:R-:W-:-:S02]  /*0790*/  @P0 IADD3 R9, P2, PT, R9, 0x4, RZ ;  /* 0x0000000409090810 */ /* 0x000fc40007f5e0ff */
[----:B------:R-:W-:-:S03]  /*07a0*/  ISETP.NE.U32.AND P1, PT, R8, RZ, PT ;  /* 0x000000ff0800720c */ /* 0x000fc60003f25070 */
[----:B------:R-:W-:Y:S01]  /*07b0*/  @P0 IMAD.X R10, RZ, RZ, R10, P2 ;  /* 0x000000ffff0a0224 */ /* 0x000fe200010e060a */
[----:B------:R-:W-:Y:S02]  /*07c0*/  ISETP.NE.AND.EX P1, PT, R13, RZ, PT, P1 ;  /* 0x000000ff0d00720c */ /* 0x000fe40003f25310 */
[-CC-:B--2---:R-:W-:Y:S02]  /*07d0*/  @P0 FMNMX3 R14, R11, R4.reuse, R5.reuse, PT ;  /* 0x000000040b0e0276 */ /* 0x184fe40003800005 */
[----:B------:R-:W-:Y:S02]  /*07e0*/  @P0 FMNMX3 R4, R12, R4, R5, !PT ;  /* 0x000000040c040276 */ /* 0x000fe40007800005 */
[-CC-:B---3--:R-:W-:Y:S02]  /*07f0*/  @P0 FMNMX3 R11, R14, R15.reuse, R16.reuse, PT ;  /* 0x0000000f0e0b0276 */ /* 0x188fe40003800010 */
[----:B------:R-:W-:-:S05]  /*0800*/  @P0 FMNMX3 R12, R4, R15, R16, !PT ;  /* 0x0000000f040c0276 */ /* 0x000fca0007800010 */
[----:B------:R-:W-:Y:S05]  /*0810*/  @!P1 BRA `(.L_x_16) ;  /* 0x0000000000409947 */ /* 0x000fea0003800000 */
[----:B------:R-:W-:-:S04]  /*0820*/  LEA R4, P0, R9, R6, 0x2 ;  /* 0x0000000609047211 */ /* 0x000fc800078010ff */
[----:B------:R-:W-:Y:S02]  /*0830*/  IADD3 R4, P1, PT, R4, UR6, RZ ;  /* 0x0000000604047c10 */ /* 0x000fe4000ff3e0ff */
[----:B------:R-:W-:-:S04]  /*0840*/  LEA.HI.X R5, R9, R7, R10, 0x2, P0 ;  /* 0x0000000709057211 */ /* 0x000fc800000f140a */
[----:B------:R-:W-:-:S07]  /*0850*/  IADD3.X R5, PT, PT, R5, UR7, RZ, P1, !PT ;  /* 0x0000000705057c10 */ /* 0x000fce0008ffe4ff */
.L_x_20:
[----:B------:R-:W-:Y:S02]  /*0860*/  IMAD.MOV.U32 R2, RZ, RZ, R4 ;  /* 0x000000ffff027224 */ /* 0x000fe400078e0004 */
[----:B------:R-:W-:-:S05]  /*0870*/  IMAD.MOV.U32 R3, RZ, RZ, R5 ;  /* 0x000000ffff037224 */ /* 0x000fca00078e0005 */
[----:B------:R-:W2:Y:S01]  /*0880*/  LDG.E R2, desc[UR4][R2.64] ;  /* 0x0000000402027981 */ /* 0x000ea2000c1e1900 */
[----:B------:R-:W-:Y:S02]  /*0890*/  IADD3 R8, P0, PT, R8, -0x1, RZ ;  /* 0xffffffff08087810 */ /* 0x000fe40007f1e0ff */
[----:B------:R-:W-:Y:S02]  /*08a0*/  IADD3 R4, P1, PT, R4, 0x4, RZ ;  /* 0x0000000404047810 */ /* 0x000fe40007f3e0ff */
[----:B------:R-:W-:Y:S02]  /*08b0*/  IADD3.X R13, PT, PT, R13, -0x1, RZ, P0, !PT ;  /* 0xffffffff0d0d7810 */ /* 0x000fe400007fe4ff */
[----:B------:R-:W-:Y:S01]  /*08c0*/  ISETP.NE.U32.AND P0, PT, R8, RZ, PT ;  /* 0x000000ff0800720c */ /* 0x000fe20003f05070 */
[----:B------:R-:W-:-:S03]  /*08d0*/  IMAD.X R5, RZ, RZ, R5, P1 ;  /* 0x000000ffff057224 */ /* 0x000fc600008e0605 */
[----:B------:R-:W-:Y:S02]  /*08e0*/  ISETP.NE.AND.EX P0, PT, R13, RZ, PT, P0 ;  /* 0x000000ff0d00720c */ /* 0x000fe40003f05300 */
[C---:B--2---:R-:W-:Y:S02]  /*08f0*/  FMNMX R11, R2.reuse, R11, PT ;  /* 0x0000000b020b7209 */ /* 0x044fe40003800000 */
[----:B------:R-:W-:-:S09]  /*0900*/  FMNMX R12, R2, R12, !PT ;  /* 0x0000000c020c7209 */ /* 0x000fd20007800000 */
[----:B------:R-:W-:Y:S05]  /*0910*/  @P0 BRA `(.L_x_20) ;  /* 0xfffffffc00d00947 */ /* 0x000fea000383ffff */
.L_x_16:
[----:B------:R-:W0:Y:S01]  /*0920*/  LDCU.64 UR6, c[0x0][0x398] ;  /* 0x00007300ff0677ac */ /* 0x000e220008000a00 */
[----:B------:R-:W-:Y:S01]  /*0930*/  IMAD.SHL.U32 R4, R0, 0x4, RZ ;  /* 0x0000000400047824 */ /* 0x000fe200078e00ff */
[----:B------:R-:W-:Y:S01]  /*0940*/  SHF.R.U32.HI R0, RZ, 0x1e, R0 ;  /* 0x0000001eff007819 */ /* 0x000fe20000011600 */
[----:B------:R-:W1:Y:S03]  /*0950*/  LDCU.64 UR8, c[0x0][0x3a0] ;  /* 0x00007400ff0877ac */ /* 0x000e660008000a00 */
[C---:B0-----:R-:W-:Y:S02]  /*0960*/  IADD3 R2, P0, PT, R4.reuse, UR6, RZ ;  /* 0x0000000604027c10 */ /* 0x041fe4000ff1e0ff */
[----:B-1----:R-:W-:Y:S02]  /*0970*/  IADD3 R4, P1, PT, R4, UR8, RZ ;  /* 0x0000000804047c10 */ /* 0x002fe4000ff3e0ff */
[----:B------:R-:W-:-:S02]  /*0980*/  IADD3.X R3, PT, PT, R0, UR7, RZ, P0, !PT ;  /* 0x0000000700037c10 */ /* 0x000fc400087fe4ff */
[----:B------:R-:W-:-:S03]  /*0990*/  IADD3.X R5, PT, PT, R0, UR9, RZ, P1, !PT ;  /* 0x0000000900057c10 */ /* 0x000fc60008ffe4ff */
[----:B------:R-:W-:Y:S04]  /*09a0*/  STG.E desc[UR4][R2.64], R11 ;  /* 0x0000000b02007986 */ /* 0x000fe8000c101904 */
[----:B------:R-:W-:Y:S01]  /*09b0*/  STG.E desc[UR4][R4.64], R12 ;  /* 0x0000000c04007986 */ /* 0x000fe2000c101904 */
[----:B------:R-:W-:Y:S05]  /*09c0*/  EXIT ;  /* 0x000000000000794d */ /* 0x000fea0003800000 */
.L_x_21:
        /* <DEDUP_REMOVED lines=11> */
.L_x_104:


//--------------------- .text.render_poly_bkg     --------------------------
	.section	.text.render_poly_bkg,"ax",@progbits
	.align	128
        .global         render_poly_bkg
        .type           render_poly_bkg,@function
        .size           render_poly_bkg,(.L_x_97 - render_poly_bkg)
        .other          render_poly_bkg,@"STO_CUDA_ENTRY STV_DEFAULT"
render_poly_bkg:
.text.render_poly_bkg:
[----:B------:R-:W-:Y:S01]  /*0000*/  LDC R1, c[0x0][0x37c] ;  /* 0x0000df00ff017b82 */ /* 0x000fe20000000800 */
[----:B------:R-:W0:Y:S01]  /*0010*/  S2R R6, SR_CTAID.X ;  /* 0x0000000000067919 */ /* 0x000e220000002500 */
[----:B------:R-:W1:Y:S01]  /*0020*/  LDCU.128 UR8, c[0x0][0x3a0] ;  /* 0x00007400ff0877ac */ /* 0x000e620008000c00 */
[----:B------:R-:W0:Y:S01]  /*0030*/  S2R R7, SR_TID.X ;  /* 0x0000000000077919 */ /* 0x000e220000002100 */
[----:B------:R-:W0:Y:S01]  /*0040*/  LDCU UR5, c[0x0][0x360] ;  /* 0x00006c00ff0577ac */ /* 0x000e220008000800 */
[----:B-1----:R-:W-:Y:S02]  /*0050*/  UIMAD UR4, UR11, UR8, URZ ;  /* 0x000000080b0472a4 */ /* 0x002fe4000f8e02ff */
[----:B------:R-:W-:Y:S02]  /*0060*/  UIMAD.WIDE.U32 UR6, UR10, UR8, URZ ;  /* 0x000000080a0672a5 */ /* 0x000fe4000f8e00ff */
[----:B------:R-:W-:-:S04]  /*0070*/  UIMAD UR4, UR10, UR9, UR4 ;  /* 0x000000090a0472a4 */ /* 0x000fc8000f8e0204 */
[----:B------:R-:W-:-:S06]  /*0080*/  UIADD3 UR4, UPT, UPT, UR7, UR4, URZ ;  /* 0x0000000407047290 */ /* 0x000fcc000fffe0ff */
[----:B------:R-:W-:Y:S02]  /*0090*/  IMAD.U32 R0, RZ, RZ, UR4 ;  /* 0x00000004ff007e24 */ /* 0x000fe4000f8e00ff */
[----:B0-----:R-:W-:-:S05]  /*00a0*/  IMAD R6, R6, UR5, R7 ;  /* 0x0000000506067c24 */ /* 0x001fca000f8e0207 */
[----:B------:R-:W-:-:S04]  /*00b0*/  ISETP.LT.U32.AND P0, PT, R6, UR6, PT ;  /* 0x0000000606007c0c */ /* 0x000fc8000bf01070 */
[----:B------:R-:W-:-:S13]  /*00c0*/  ISETP.GT.U32.AND.EX P0, PT, R0, RZ, PT, P0 ;  /* 0x000000ff0000720c */ /* 0x000fda0003f04100 */
[----:B------:R-:W-:Y:S05]  /*00d0*/  @!P0 EXIT ;  /* 0x000000000000894d */ /* 0x000fea0003800000 */
[----:B------:R-:W-:-:S09]  /*00e0*/  UISETP.NE.U32.AND UP0, UPT, UR9, URZ, UPT ;  /* 0x000000ff0900728c */ /* 0x000fd2000bf05070 */
[----:B------:R-:W-:Y:S05]  /*00f0*/  BRA.U UP0, `(.L_x_22) ;  /* 0x0000000100507547 */ /* 0x000fea000b800000 */
[----:B------:R-:W0:Y:S01]  /*0100*/  I2F.U32.RP R0, UR8 ;  /* 0x0000000800007d06 */ /* 0x000e220008209000 */
[----:B------:R-:W-:-:S07]  /*0110*/  ISETP.NE.U32.AND P2, PT, RZ, UR8, PT ;  /* 0x00000008ff007c0c */ /* 0x000fce000bf45070 */
[----:B0-----:R-:W0:Y:S02]  /*0120*/  MUFU.RCP R0, R0 ;  /* 0x0000000000007308 */ /* 0x001e240000001000 */
[----:B0-----:R-:W-:-:S06]  /*0130*/  VIADD R2, R0, 0xffffffe ;  /* 0x0ffffffe00027836 */ /* 0x001fcc0000000000 */
[----:B------:R0:W1:Y:S02]  /*0140*/  F2I.FTZ.U32.TRUNC.NTZ R3, R2 ;  /* 0x0000000200037305 */ /* 0x000064000021f000 */
[----:B0-----:R-:W-:Y:S01]  /*0150*/  IMAD.MOV.U32 R2, RZ, RZ, RZ ;  /* 0x000000ffff027224 */ /* 0x001fe200078e00ff */
[----:B-1----:R-:W-:-:S05]  /*0160*/  IADD3 R5, PT, PT, RZ, -R3, RZ ;  /* 0x80000003ff057210 */ /* 0x002fca0007ffe0ff */
[----:B------:R-:W-:-:S04]  /*0170*/  IMAD R5, R5, UR8, RZ ;  /* 0x0000000805057c24 */ /* 0x000fc8000f8e02ff */
[----:B------:R-:W-:-:S04]  /*0180*/  IMAD.HI.U32 R3, R3, R5, R2 ;  /* 0x0000000503037227 */ /* 0x000fc800078e0002 */
[----:B------:R-:W-:Y:S02]  /*0190*/  HFMA2 R5, -RZ, RZ, 0, 0 ;  /* 0x00000000ff057431 */ /* 0x000fe400000001ff */
[----:B------:R-:W-:-:S04]  /*01a0*/  IMAD.HI.U32 R4, R3, R6, RZ ;  /* 0x0000000603047227 */ /* 0x000fc800078e00ff */
[----:B------:R-:W-:-:S04]  /*01b0*/  IMAD.MOV R3, RZ, RZ, -R4 ;  /* 0x000000ffff037224 */ /* 0x000fc800078e0a04 */
[----:B------:R-:W-:-:S05]  /*01c0*/  IMAD R3, R3, UR8, R6 ;  /* 0x0000000803037c24 */ /* 0x000fca000f8e0206 */
[----:B------:R-:W-:-:S13]  /*01d0*/  ISETP.GE.U32.AND P0, PT, R3, UR8, PT ;  /* 0x0000000803007c0c */ /* 0x000fda000bf06070 */
[----:B------:R-:W-:Y:S01]  /*01e0*/  @P0 IADD3 R3, PT, PT, R3, -UR8, RZ ;  /* 0x8000000803030c10 */ /* 0x000fe2000fffe0ff */
[----:B------:R-:W-:-:S03]  /*01f0*/  @P0 VIADD R4, R4, 0x1 ;  /* 0x0000000104040836 */ /* 0x000fc60000000000 */
[----:B------:R-:W-:-:S13]  /*0200*/  ISETP.GE.U32.AND P1, PT, R3, UR8, PT ;  /* 0x0000000803007c0c */ /* 0x000fda000bf26070 */
[----:B------:R-:W-:Y:S01]  /*0210*/  @P1 VIADD R4, R4, 0x1 ;  /* 0x0000000104041836 */ /* 0x000fe20000000000 */
[----:B------:R-:W-:Y:S01]  /*0220*/  @!P2 LOP3.LUT R4, RZ, UR8, RZ, 0x33, !PT ;  /* 0x00000008ff04ac12 */ /* 0x000fe2000f8e33ff */
[----:B------:R-:W-:Y:S06]  /*0230*/  BRA `(.L_x_23) ;  /* 0x0000000000087947 */ /* 0x000fec0003800000 */
.L_x_22:
[----:B------:R-:W-:-:S07]  /*0240*/  MOV R0, 0x260 ;  /* 0x0000026000007802 */ /* 0x000fce0000000f00 */
[----:B------:R-:W-:Y:S05]  /*0250*/  CALL.REL.NOINC `($__internal_2_$__cuda_sm20_div_u64) ;  /* 0x0000001000587944 */ /* 0x000fea0003c00000 */
.L_x_23:
[----:B------:R-:W0:Y:S01]  /*0260*/  LDCU.64 UR4, c[0x0][0x3a0] ;  /* 0x00007400ff0477ac */ /* 0x000e220008000a00 */
[----:B------:R-:W-:Y:S01]  /*0270*/  IADD3 R11, P0, PT, RZ, -R4, RZ ;  /* 0x80000004ff0b7210 */ /* 0x000fe20007f1e0ff */
[----:B------:R-:W-:Y:S01]  /*0280*/  IMAD.MOV.U32 R7, RZ, RZ, RZ ;  /* 0x000000ffff077224 */ /* 0x000fe200078e00ff */
[----:B------:R-:W-:Y:S01]  /*0290*/  BSSY.RECONVERGENT B0, `(.L_x_24) ;  /* 0x0000014000007945 */ /* 0x000fe20003800200 */
[----:B------:R-:W1:Y:S02]  /*02a0*/  LDCU.64 UR6, c[0x0][0x3a0] ;  /* 0x00007400ff0677ac */ /* 0x000e640008000a00 */
[----:B------:R-:W-:Y:S01]  /*02b0*/  IMAD.X R0, RZ, RZ, ~R5, P0 ;  /* 0x000000ffff007224 */ /* 0x000fe200000e0e05 */
[----:B0-----:R-:W0:Y:S03]  /*02c0*/  I2F.U64 R3, UR4 ;  /* 0x0000000400037d12 */ /* 0x001e260008301000 */
[----:B-1----:R-:W-:-:S02]  /*02d0*/  IMAD R0, R0, UR6, RZ ;  /* 0x0000000600007c24 */ /* 0x002fc4000f8e02ff */
[----:B------:R-:W-:-:S04]  /*02e0*/  IMAD.WIDE.U32 R8, R11, UR6, R6 ;  /* 0x000000060b087c25 */ /* 0x000fc8000f8e0006 */
[----:B------:R-:W-:-:S05]  /*02f0*/  IMAD R11, R11, UR7, R0 ;  /* 0x000000070b0b7c24 */ /* 0x000fca000f8e0200 */
[----:B------:R-:W-:Y:S01]  /*0300*/  IADD3 R9, PT, PT, R9, R11, RZ ;  /* 0x0000000b09097210 */ /* 0x000fe20007ffe0ff */
[----:B0-----:R-:W0:Y:S08]  /*0310*/  MUFU.RCP R2, R3 ;  /* 0x0000000300027308 */ /* 0x001e300000001000 */
[----:B------:R-:W1:Y:S01]  /*0320*/  I2F.U64 R0, R8 ;  /* 0x0000000800007312 */ /* 0x000e620000301000 */
[----:B0-----:R-:W-:-:S04]  /*0330*/  FFMA R11, -R3, R2, 1 ;  /* 0x3f800000030b7423 */ /* 0x001fc80000000102 */
[----:B------:R-:W-:-:S03]  /*0340*/  FFMA R11, R2, R11, R2 ;  /* 0x0000000b020b7223 */ /* 0x000fc60000000002 */
[----:B-1----:R-:W0:Y:S01]  /*0350*/  FCHK P0, R0, R3 ;  /* 0x0000000300007302 */ /* 0x002e220000000000 */
[----:B------:R-:W-:-:S04]  /*0360*/  FFMA R2, R0, R11, RZ ;  /* 0x0000000b00027223 */ /* 0x000fc800000000ff */
[----:B------:R-:W-:-:S04]  /*0370*/  FFMA R10, -R3, R2, R0 ;  /* 0x00000002030a7223 */ /* 0x000fc80000000100 */
[----:B------:R-:W-:Y:S01]  /*0380*/  FFMA R2, R11, R10, R2 ;  /* 0x0000000a0b027223 */ /* 0x000fe20000000002 */
[----:B0-----:R-:W-:Y:S06]  /*0390*/  @!P0 BRA `(.L_x_25) ;  /* 0x00000000000c8947 */ /* 0x001fec0003800000 */
[----:B------:R-:W-:-:S07]  /*03a0*/  MOV R2, 0x3c0 ;  /* 0x000003c000027802 */ /* 0x000fce0000000f00 */
[----:B------:R-:W-:Y:S05]  /*03b0*/  CALL.REL.NOINC `($__internal_3_$__cuda_sm3x_div_rn_noftz_f32_slowpath) ;  /* 0x0000001400107944 */ /* 0x000fea0003c00000 */
[----:B------:R-:W-:-:S07]  /*03c0*/  IMAD.MOV.U32 R2, RZ, RZ, R0 ;  /* 0x000000ffff027224 */ /* 0x000fce00078e0000 */
.L_x_25:
[----:B------:R-:W-:Y:S05]  /*03d0*/  BSYNC.RECONVERGENT B0 ;  /* 0x0000000000007941 */ /* 0x000fea0003800200 */
.L_x_24:
[----:B------:R-:W0:Y:S01]  /*03e0*/  LDCU.64 UR8, c[0x0][0x3b0] ;  /* 0x00007600ff0877ac */ /* 0x000e220008000a00 */
[----:B------:R-:W-:Y:S01]  /*03f0*/  IMAD.MOV.U32 R3, RZ, RZ, 0x40000000 ;  /* 0x40000000ff037424 */ /* 0x000fe200078e00ff */
[----:B------:R-:W-:Y:S01]  /*0400*/  MOV R0, RZ ;  /* 0x000000ff00007202 */ /* 0x000fe20000000f00 */
[----:B------:R-:W1:Y:S02]  /*0410*/  LDCU.64 UR12, c[0x0][0x358] ;  /* 0x00006b00ff0c77ac */ /* 0x000e640008000a00 */
[----:B------:R-:W-:Y:S01]  /*0420*/  FFMA R8, R2, R3, -1 ;  /* 0xbf80000002087423 */ /* 0x000fe20000000003 */
[----:B0-----:R-:W-:-:S04]  /*0430*/  UISETP.NE.U32.AND UP0, UPT, UR8, URZ, UPT ;  /* 0x000000ff0800728c */ /* 0x001fc8000bf05070 */
[----:B------:R-:W-:-:S09]  /*0440*/  UISETP.NE.AND.EX UP0, UPT, UR9, URZ, UPT, UP0 ;  /* 0x000000ff0900728c */ /* 0x000fd2000bf05300 */
[----:B-1----:R-:W-:Y:S05]  /*0450*/  BRA.U !UP0, `(.L_x_26) ;  /* 0x0000000d08ac7547 */ /* 0x002fea000b800000 */
[C---:B------:R-:W-:Y:S01]  /*0460*/  FMUL R3, |R8|.reuse, 16777216 ;  /* 0x4b80000008037820 */ /* 0x040fe20000400200 */
[----:B------:R-:W-:Y:S01]  /*0470*/  FSETP.GEU.AND P0, PT, |R8|, 1.175494350822287508e-38, PT ;  /* 0x008000000800780b */ /* 0x000fe20003f0e200 */
[----:B------:R-:W-:Y:S01]  /*0480*/  HFMA2 R15, -RZ, RZ, 0.771484375, 0.21533203125 ;  /* 0x3a2c32e4ff0f7431 */ /* 0x000fe200000001ff */
[----:B------:R-:W-:Y:S02]  /*0490*/  UISETP.NE.U32.AND UP0, UPT, UR8, 0x1, UPT ;  /* 0x000000010800788c */ /* 0x000fe4000bf05070 */
[----:B------:R-:W-:Y:S01]  /*04a0*/  FSEL R3, R3, |R8|, !P0 ;  /* 0x4000000803037208 */ /* 0x000fe20004000000 */
[----:B------:R-:W-:Y:S01]  /*04b0*/  UMOV UR6, URZ ;  /* 0x000000ff00067c82 */ /* 0x000fe20008000000 */
[----:B------:R-:W-:Y:S01]  /*04c0*/  UISETP.NE.AND.EX UP0, UPT, UR9, URZ, UPT, UP0 ;  /* 0x000000ff0900728c */ /* 0x000fe2000bf05300 */
[----:B------:R-:W-:Y:S02]  /*04d0*/  UMOV UR7, URZ ;  /* 0x000000ff00077c82 */ /* 0x000fe40008000000 */
[----:B------:R-:W-:-:S05]  /*04e0*/  VIADD R0, R3, 0xc0cafb0d ;  /* 0xc0cafb0d03007836 */ /* 0x000fca0000000000 */
[----:B------:R-:W-:Y:S02]  /*04f0*/  LOP3.LUT R2, R0, 0xff800000, RZ, 0xc0, !PT ;  /* 0xff80000000027812 */ /* 0x000fe400078ec0ff */
[----:B------:R-:W-:Y:S02]  /*0500*/  FSEL R0, RZ, -24, P0 ;  /* 0xc1c00000ff007808 */ /* 0x000fe40000000000 */
[----:B------:R-:W-:Y:S01]  /*0510*/  FSETP.NEU.AND P0, PT, |R8|, +INF , PT ;  /* 0x7f8000000800780b */ /* 0x000fe20003f0d200 */
[----:B------:R-:W-:-:S03]  /*0520*/  IMAD.IADD R3, R3, 0x1, -R2 ;  /* 0x0000000103037824 */ /* 0x000fc600078e0a02 */
[----:B------:R-:W-:Y:S01]  /*0530*/  FSETP.EQ.OR P0, PT, R8, RZ, !P0 ;  /* 0x000000ff0800720b */ /* 0x000fe20004702400 */
[C---:B------:R-:W-:Y:S01]  /*0540*/  FADD R10, R3.reuse, 1 ;  /* 0x3f800000030a7421 */ /* 0x040fe20000000000 */
[----:B------:R-:W-:Y:S01]  /*0550*/  FADD R9, R3, -1 ;  /* 0xbf80000003097421 */ /* 0x000fe20000000000 */
[----:B------:R-:W-:-:S03]  /*0560*/  I2FP.F32.S32 R3, R2 ;  /* 0x0000000200037245 */ /* 0x000fc60000201400 */
[----:B------:R-:W-:Y:S01]  /*0570*/  FADD R11, R9, R9 ;  /* 0x00000009090b7221 */ /* 0x000fe20000000000 */
[----:B------:R-:W0:Y:S01]  /*0580*/  MUFU.RCP R10, R10 ;  /* 0x0000000a000a7308 */ /* 0x000e220000001000 */
[----:B------:R-:W-:Y:S02]  /*0590*/  FFMA R0, R3, 1.1920928955078125e-07, R0 ;  /* 0x3400000003007823 */ /* 0x000fe40000000000 */
[----:B0-----:R-:W-:-:S04]  /*05a0*/  FMUL R11, R10, R11 ;  /* 0x0000000b0a0b7220 */ /* 0x001fc80000400000 */
[----:B------:R-:W-:Y:S01]  /*05b0*/  FADD R3, R9, -R11 ;  /* 0x8000000b09037221 */ /* 0x000fe20000000000 */
[C---:B------:R-:W-:Y:S01]  /*05c0*/  FMUL R2, R11.reuse, R11 ;  /* 0x0000000b0b027220 */ /* 0x040fe20000400000 */
[----:B------:R-:W-:Y:S02]  /*05d0*/  FFMA R13, R11, 1.4426950216293334961, R0 ;  /* 0x3fb8aa3b0b0d7823 */ /* 0x000fe40000000000 */
[----:B------:R-:W-:Y:S01]  /*05e0*/  FADD R12, R3, R3 ;  /* 0x00000003030c7221 */ /* 0x000fe20000000000 */
[----:B------:R-:W-:Y:S01]  /*05f0*/  FFMA R3, R2, R15, 0.0032181653659790754318 ;  /* 0x3b52e7db02037423 */ /* 0x000fe2000000000f */
[----:B------:R-:W-:Y:S02]  /*0600*/  FADD R0, R0, -R13 ;  /* 0x8000000d00007221 */ /* 0x000fe40000000000 */
[----:B------:R-:W-:Y:S01]  /*0610*/  FFMA R9, R9, -R11, R12 ;  /* 0x8000000b09097223 */ /* 0x000fe2000000000c */
[----:B------:R-:W-:Y:S01]  /*0620*/  FFMA R3, R2, R3, 0.018033718690276145935 ;  /* 0x3c93bb7302037423 */ /* 0x000fe20000000003 */
[----:B------:R-:W-:-:S02]  /*0630*/  FFMA R0, R11, 1.4426950216293334961, R0 ;  /* 0x3fb8aa3b0b007823 */ /* 0x000fc40000000000 */
[----:B------:R-:W-:Y:S01]  /*0640*/  FMUL R9, R10, R9 ;  /* 0x000000090a097220 */ /* 0x000fe20000400000 */
[----:B------:R-:W-:-:S03]  /*0650*/  FFMA R3, R2, R3, 0.12022458761930465698 ;  /* 0x3df6384f02037423 */ /* 0x000fc60000000003 */
[----:B------:R-:W-:Y:S01]  /*0660*/  FFMA R0, R9, 1.4426950216293334961, R0 ;  /* 0x3fb8aa3b09007823 */ /* 0x000fe20000000000 */
[----:B------:R-:W-:-:S03]  /*0670*/  FMUL R2, R2, R3 ;  /* 0x0000000302027220 */ /* 0x000fc60000400000 */
[----:B------:R-:W-:Y:S01]  /*0680*/  FFMA R0, R11, 1.9251366722983220825e-08, R0 ;  /* 0x32a55e340b007823 */ /* 0x000fe20000000000 */
[----:B------:R-:W-:-:S04]  /*0690*/  FMUL R3, R2, 3 ;  /* 0x4040000002037820 */ /* 0x000fc80000400000 */
[----:B------:R-:W-:Y:S01]  /*06a0*/  FFMA R3, R9, R3, R0 ;  /* 0x0000000309037223 */ /* 0x000fe20000000000 */
[----:B------:R-:W-:Y:S01]  /*06b0*/  FADD R9, R8, R8 ;  /* 0x0000000808097221 */ /* 0x000fe20000000000 */
[----:B------:R-:W-:Y:S02]  /*06c0*/  IMAD.MOV.U32 R0, RZ, RZ, RZ ;  /* 0x000000ffff007224 */ /* 0x000fe400078e00ff */
[----:B------:R-:W-:Y:S02]  /*06d0*/  FFMA R2, R11, R2, R3 ;  /* 0x000000020b027223 */ /* 0x000fe40000000003 */
[----:B------:R-:W-:Y:S02]  /*06e0*/  LOP3.LUT R10, R9, 0x7fffffff, RZ, 0xc0, !PT ;  /* 0x7fffffff090a7812 */ /* 0x000fe400078ec0ff */
[----:B------:R-:W-:-:S04]  /*06f0*/  FADD R12, R13, R2 ;  /* 0x000000020d0c7221 */ /* 0x000fc80000000000 */
[----:B------:R-:W-:-:S04]  /*0700*/  FADD R11, -R13, R12 ;  /* 0x0000000c0d0b7221 */ /* 0x000fc80000000100 */
[----:B------:R-:W-:Y:S01]  /*0710*/  FADD R11, R2, -R11 ;  /* 0x8000000b020b7221 */ /* 0x000fe20000000000 */
[----:B------:R-:W-:Y:S06]  /*0720*/  BRA.U !UP0, `(.L_x_27) ;  /* 0x0000000508f07547 */ /* 0x000fec000b800000 */
[----:B------:R-:W-:Y:S01]  /*0730*/  IMAD.MOV.U32 R0, RZ, RZ, RZ ;  /* 0x000000ffff007224 */ /* 0x000fe200078e00ff */
[----:B------:R-:W0:Y:S01]  /*0740*/  LDCU UR7, c[0x0][0x3b4] ;  /* 0x00007680ff0777ac */ /* 0x000e220008000800 */
[----:B------:R-:W1:Y:S01]  /*0750*/  LDCU.64 UR10, c[0x0][0x3b0] ;  /* 0x00007600ff0a77ac */ /* 0x000e620008000a00 */
[----:B------:R-:W2:Y:S01]  /*0760*/  LDCU.64 UR16, c[0x0][0x390] ;  /* 0x00007200ff1077ac */ /* 0x000ea20008000a00 */
[----:B------:R-:W-:Y:S01]  /*0770*/  ULOP3.LUT UR6, UR8, 0xfffffffe, URZ, 0xc0, !UPT ;  /* 0xfffffffe08067892 */ /* 0x000fe2000f8ec0ff */
[----:B------:R-:W-:Y:S01]  /*0780*/  UMOV UR4, URZ ;  /* 0x000000ff00047c82 */ /* 0x000fe20008000000 */
[----:B------:R-:W-:-:S10]  /*0790*/  UMOV UR5, URZ ;  /* 0x000000ff00057c82 */ /* 0x000fd40008000000 */
.L_x_34:
[----:B-1----:R-:W-:Y:S01]  /*07a0*/  UMOV UR8, UR10 ;  /* 0x0000000a00087c82 */ /* 0x002fe20008000000 */
[----:B------:R-:W-:Y:S01]  /*07b0*/  MOV R18, UR4 ;  /* 0x0000000400127c02 */ /* 0x000fe20008000f00 */
[----:B------:R-:W-:Y:S01]  /*07c0*/  IMAD.U32 R19, RZ, RZ, UR5 ;  /* 0x00000005ff137e24 */ /* 0x000fe2000f8e00ff */
[----:B------:R-:W-:Y:S01]  /*07d0*/  UMOV UR9, UR11 ;  /* 0x0000000b00097c82 */ /* 0x000fe20008000000 */
[----:B------:R-:W-:Y:S02]  /*07e0*/  IMAD R3, R5, UR8, RZ ;  /* 0x0000000805037c24 */ /* 0x000fe4000f8e02ff */
[----:B------:R-:W-:-:S04]  /*07f0*/  IMAD.WIDE.U32 R14, R4, UR8, R18 ;  /* 0x00000008040e7c25 */ /* 0x000fc8000f8e0012 */
[----:B------:R-:W-:Y:S01]  /*0800*/  IMAD R3, R4, UR9, R3 ;  /* 0x0000000904037c24 */ /* 0x000fe2000f8e0203 */
[----:B--2---:R-:W-:-:S03]  /*0810*/  LEA R2, P1, R14, UR16, 0x2 ;  /* 0x000000100e027c11 */ /* 0x004fc6000f8210ff */
[----:B------:R-:W-:-:S05]  /*0820*/  IMAD.IADD R3, R15, 0x1, R3 ;  /* 0x000000010f037824 */ /* 0x000fca00078e0203 */
[----:B------:R-:W-:-:S05]  /*0830*/  LEA.HI.X R3, R14, UR17, R3, 0x2, P1 ;  /* 0x000000110e037c11 */ /* 0x000fca00088f1403 */
[----:B------:R1:W5:Y:S01]  /*0840*/  LDG.E R13, desc[UR12][R2.64] ;  /* 0x0000000c020d7981 */ /* 0x000362000c1e1900 */
[----:B------:R-:W2:Y:S01]  /*0850*/  I2F.U64 R15, R18 ;  /* 0x00000012000f7312 */ /* 0x000ea20000301000 */
[----:B------:R-:W-:Y:S01]  /*0860*/  BSSY.RECONVERGENT B0, `(.L_x_28) ;  /* 0x000002e000007945 */ /* 0x000fe20003800200 */
[----:B--2---:R-:W-:Y:S01]  /*0870*/  FMUL R17, R12, R15 ;  /* 0x0000000f0c117220 */ /* 0x004fe20000400000 */
[----:B------:R-:W-:-:S05]  /*0880*/  FMUL R18, R15, 0.5 ;  /* 0x3f0000000f127820 */ /* 0x000fca0000400000 */
[----:B------:R-:W2:Y:S01]  /*0890*/  FRND R20, R17 ;  /* 0x0000001100147307 */ /* 0x000ea20000201000 */
[-C--:B------:R-:W-:Y:S01]  /*08a0*/  FFMA R14, R12, R15.reuse, -R17 ;  /* 0x0000000f0c0e7223 */ /* 0x080fe20000000811 */
[C---:B------:R-:W-:Y:S02]  /*08b0*/  FSETP.GT.AND P2, PT, |R17|.reuse, 152, PT ;  /* 0x431800001100780b */ /* 0x040fe40003f44200 */
[----:B------:R-:W-:Y:S01]  /*08c0*/  FSETP.GEU.AND P3, PT, R17, RZ, PT ;  /* 0x000000ff1100720b */ /* 0x000fe20003f6e000 */
[----:B------:R-:W-:Y:S01]  /*08d0*/  FFMA R16, R11, R15, R14 ;  /* 0x0000000f0b107223 */ /* 0x000fe2000000000e */
[----:B------:R-:W-:Y:S02]  /*08e0*/  HFMA2 R14, -RZ, RZ, 0.64013671875, -15.109375 ;  /* 0x391fcb8eff0e7431 */ /* 0x000fe400000001ff */
[----:B------:R-:W3:Y:S01]  /*08f0*/  F2I.NTZ R19, R17 ;  /* 0x0000001100137305 */ /* 0x000ee20000203100 */
[----:B--2---:R-:W-:Y:S01]  /*0900*/  FADD R21, R17, -R20 ;  /* 0x8000001411157221 */ /* 0x004fe20000000000 */
[----:B------:R-:W-:-:S06]  /*0910*/  FSETP.GT.AND P1, PT, R20, RZ, PT ;  /* 0x000000ff1400720b */ /* 0x000fcc0003f24000 */
[----:B------:R-:W2:Y:S01]  /*0920*/  FRND.TRUNC R18, R18 ;  /* 0x0000001200127307 */ /* 0x000ea2000020d000 */
[----:B------:R-:W-:Y:S01]  /*0930*/  FADD R21, R16, R21 ;  /* 0x0000001510157221 */ /* 0x000fe20000000000 */
[----:B------:R-:W-:Y:S02]  /*0940*/  SEL R20, RZ, 0x83000000, P1 ;  /* 0x83000000ff147807 */ /* 0x000fe40000800000 */
[----:B------:R-:W-:Y:S01]  /*0950*/  ISETP.NE.U32.AND P1, PT, RZ, UR4, PT ;  /* 0x00000004ff007c0c */ /* 0x000fe2000bf25070 */
[----:B------:R-:W-:Y:S01]  /*0960*/  FFMA R16, R21, R14, 0.0013391353422775864601 ;  /* 0x3aaf85ed15107423 */ /* 0x000fe2000000000e */
[----:B---3--:R-:W-:Y:S02]  /*0970*/  LEA R19, R19, -R20, 0x17 ;  /* 0x8000001413137211 */ /* 0x008fe400078eb8ff */
[----:B------:R-:W-:Y:S01]  /*0980*/  ISETP.NE.AND.EX P1, PT, RZ, UR5, PT, P1 ;  /* 0x00000005ff007c0c */ /* 0x000fe2000bf25310 */
[----:B------:R-:W-:-:S03]  /*0990*/  FFMA R16, R21, R16, 0.0096188392490148544312 ;  /* 0x3c1d985615107423 */ /* 0x000fc60000000010 */
[----:B------:R-:W-:Y:S01]  /*09a0*/  FSETP.EQ.OR P1, PT, R8, 1, !P1 ;  /* 0x3f8000000800780b */ /* 0x000fe20004f22400 */
[----:B------:R-:W-:Y:S01]  /*09b0*/  FFMA R16, R21, R16, 0.055503588169813156128 ;  /* 0x3d6357bb15107423 */ /* 0x000fe20000000010 */
[----:B--2---:R-:W-:-:S03]  /*09c0*/  FADD R18, R18, R18 ;  /* 0x0000001212127221 */ /* 0x004fc60000000000 */
[----:B------:R-:W-:-:S04]  /*09d0*/  FFMA R16, R21, R16, 0.24022644758224487305 ;  /* 0x3e75fdec15107423 */ /* 0x000fc80000000010 */
[----:B------:R-:W-:-:S04]  /*09e0*/  FFMA R16, R21, R16, 0.69314718246459960938 ;  /* 0x3f31721815107423 */ /* 0x000fc80000000010 */
[----:B------:R-:W-:Y:S01]  /*09f0*/  FFMA R16, R21, R16, 1 ;  /* 0x3f80000015107423 */ /* 0x000fe20000000010 */
[----:B------:R-:W-:-:S04]  /*0a00*/  VIADD R21, R20, 0x7f000000 ;  /* 0x7f00000014157836 */ /* 0x000fc80000000000 */
[----:B------:R-:W-:-:S04]  /*0a10*/  FMUL R16, R16, R21 ;  /* 0x0000001510107220 */ /* 0x000fc80000400000 */
[----:B------:R-:W-:Y:S01]  /*0a20*/  FMUL R19, R16, R19 ;  /* 0x0000001310137220 */ /* 0x000fe20000400000 */
[----:B------:R-:W-:Y:S01]  /*0a30*/  IMAD.MOV.U32 R16, RZ, RZ, 0x3f800000 ;  /* 0x3f800000ff107424 */ /* 0x000fe200078e00ff */
[----:B------:R-:W-:Y:S01]  /*0a40*/  @P2 FSEL R19, RZ, +INF , !P3 ;  /* 0x7f800000ff132808 */ /* 0x000fe20005800000 */
[----:B-1----:R-:W-:Y:S06]  /*0a50*/  @P1 BRA `(.L_x_29) ;  /* 0x0000000000381947 */ /* 0x002fec0003800000 */
[----:B------:R-:W-:-:S04]  /*0a60*/  FSETP.NAN.AND P1, PT, |R15|, |R15|, PT ;  /* 0x4000000f0f00720b */ /* 0x000fc80003f28200 */
[----:B------:R-:W-:-:S13]  /*0a70*/  FSETP.NUM.AND P1, PT, |R8|, |R8|, !P1 ;  /* 0x400000080800720b */ /* 0x000fda0004f27200 */
[----:B------:R-:W-:Y:S01]  /*0a80*/  @!P1 FADD R16, R8, R15 ;  /* 0x0000000f08109221 */ /* 0x000fe20000000000 */
[----:B------:R-:W-:Y:S06]  /*0a90*/  @!P1 BRA `(.L_x_29) ;  /* 0x0000000000289947 */ /* 0x000fec0003800000 */
[----:B------:R-:W-:-:S05]  /*0aa0*/  FADD R18, R15, -R18 ;  /* 0x800000120f127221 */ /* 0x000fca0000000000 */
[----:B------:R-:W-:-:S04]  /*0ab0*/  @P0 FSETP.NEU.AND P1, PT, |R18|, 1, PT ;  /* 0x3f8000001200080b */ /* 0x000fc80003f2d200 */
[----:B------:R-:W-:Y:S01]  /*0ac0*/  @P0 FSEL R16, R10, R9, P1 ;  /* 0x000000090a100208 */ /* 0x000fe20000800000 */
[----:B------:R-:W-:Y:S08]  /*0ad0*/  @P0 BRA `(.L_x_29) ;  /* 0x0000000000180947 */ /* 0x000ff00003800000 */
[----:B------:R-:W-:-:S04]  /*0ae0*/  FSETP.NEU.AND P1, PT, |R15|, +INF , PT ;  /* 0x7f8000000f00780b */ /* 0x000fc80003f2d200 */
[----:B------:R-:W-:-:S04]  /*0af0*/  FSETP.EQ.AND P1, PT, R8, -1, !P1 ;  /* 0xbf8000000800780b */ /* 0x000fc80004f22000 */
[----:B------:R-:W-:Y:S02]  /*0b00*/  FSETP.GEU.OR P2, PT, R8, RZ, P1 ;  /* 0x000000ff0800720b */ /* 0x000fe40000f4e400 */
[----:B------:R-:W-:-:S11]  /*0b10*/  FSEL R16, R19, 1, !P1 ;  /* 0x3f80000013107808 */ /* 0x000fd60004800000 */
[----:B------:R-:W-:-:S04]  /*0b20*/  @!P2 FSETP.NEU.AND P3, PT, |R18|, 1, PT ;  /* 0x3f8000001200a80b */ /* 0x000fc80003f6d200 */
[----:B------:R-:W-:-:S09]  /*0b30*/  @!P2 FSEL R16, R19, -R19, P3 ;  /* 0x800000131310a208 */ /* 0x000fd20001800000 */
.L_x_29:
[----:B0-----:R-:W-:Y:S05]  /*0b40*/  BSYNC.RECONVERGENT B0 ;  /* 0x0000000000007941 */ /* 0x001fea0003800200 */
.L_x_28:
[----:B------:R-:W-:Y:S01]  /*0b50*/  UIADD3 UR14, UP0, UPT, UR4, 0x1, URZ ;  /* 0x00000001040e7890 */ /* 0x000fe2000ff1e0ff */
[----:B------:R0:W5:Y:S01]  /*0b60*/  LDG.E R2, desc[UR12][R2.64+0x4] ;  /* 0x0000040c02027981 */ /* 0x000162000c1e1900 */
[----:B------:R-:W-:Y:S01]  /*0b70*/  FSETP.NEU.AND P3, PT, R8, 1, PT ;  /* 0x3f8000000800780b */ /* 0x000fe20003f6d000 */
[----:B------:R-:W-:Y:S01]  /*0b80*/  BSSY.RECONVERGENT B0, `(.L_x_30) ;  /* 0x0000030000007945 */ /* 0x000fe20003800200 */
[----:B------:R-:W-:-:S09]  /*0b90*/  UIADD3.X UR15, UPT, UPT, URZ, UR5, URZ, UP0, !UPT ;  /* 0x00000005ff0f7290 */ /* 0x000fd200087fe4ff */
[----:B------:R-:W1:Y:S02]  /*0ba0*/  I2F.U64 R15, UR14 ;  /* 0x0000000e000f7d12 */ /* 0x000e640008301000 */
[----:B-1----:R-:W-:Y:S01]  /*0bb0*/  FMUL R17, R12, R15 ;  /* 0x0000000f0c117220 */ /* 0x002fe20000400000 */
[----:B0-----:R-:W-:-:S05]  /*0bc0*/  FMUL R3, R15, 0.5 ;  /* 0x3f0000000f037820 */ /* 0x001fca0000400000 */
[----:B------:R-:W0:Y:S01]  /*0bd0*/  FRND R20, R17 ;  /* 0x0000001100147307 */ /* 0x000e220000201000 */
[----:B------:R-:W-:Y:S01]  /*0be0*/  FFMA R18, R12, R15, -R17 ;  /* 0x0000000f0c127223 */ /* 0x000fe20000000811 */
[----:B------:R-:W-:-:S03]  /*0bf0*/  FSETP.GEU.AND P2, PT, R17, RZ, PT ;  /* 0x000000ff1100720b */ /* 0x000fc60003f4e000 */
[----:B------:R-:W-:-:S03]  /*0c00*/  FFMA R18, R11, R15, R18 ;  /* 0x0000000f0b127223 */ /* 0x000fc60000000012 */
[----:B------:R-:W1:Y:S01]  /*0c10*/  FRND.TRUNC R3, R3 ;  /* 0x0000000300037307 */ /* 0x000e62000020d000 */
[----:B0-----:R-:W-:Y:S01]  /*0c20*/  FADD R19, R17, -R20 ;  /* 0x8000001411137221 */ /* 0x001fe20000000000 */
[----:B------:R-:W-:-:S03]  /*0c30*/  FSETP.GT.AND P1, PT, R20, RZ, PT ;  /* 0x000000ff1400720b */ /* 0x000fc60003f24000 */
[----:B------:R-:W-:Y:S01]  /*0c40*/  FADD R19, R18, R19 ;  /* 0x0000001312137221 */ /* 0x000fe20000000000 */
[----:B------:R-:W-:Y:S02]  /*0c50*/  SEL R21, RZ, 0x83000000, P1 ;  /* 0x83000000ff157807 */ /* 0x000fe40000800000 */
[----:B------:R0:W2:Y:S01]  /*0c60*/  F2I.NTZ R18, R17 ;  /* 0x0000001100127305 */ /* 0x0000a20000203100 */
[----:B------:R-:W-:Y:S01]  /*0c70*/  FSETP.GT.AND P1, PT, |R17|, 152, PT ;  /* 0x431800001100780b */ /* 0x000fe20003f24200 */
[----:B------:R-:W-:-:S04]  /*0c80*/  FFMA R14, R19, R14, 0.0013391353422775864601 ;  /* 0x3aaf85ed130e7423 */ /* 0x000fc8000000000e */
[----:B------:R-:W-:Y:S01]  /*0c90*/  FFMA R14, R19, R14, 0.0096188392490148544312 ;  /* 0x3c1d9856130e7423 */ /* 0x000fe2000000000e */
[----:B0----5:R-:W-:-:S03]  /*0ca0*/  FFMA R17, R13, R16, R0 ;  /* 0x000000100d117223 */ /* 0x021fc60000000000 */
[----:B------:R-:W-:Y:S01]  /*0cb0*/  FFMA R14, R19, R14, 0.055503588169813156128 ;  /* 0x3d6357bb130e7423 */ /* 0x000fe2000000000e */
[----:B------:R-:W-:Y:S01]  /*0cc0*/  MOV R13, 0x3f800000 ;  /* 0x3f800000000d7802 */ /* 0x000fe20000000f00 */
[----:B-1----:R-:W-:Y:S02]  /*0cd0*/  FADD R0, R3, R3 ;  /* 0x0000000303007221 */ /* 0x002fe40000000000 */
[----:B------:R-:W-:-:S04]  /*0ce0*/  FFMA R14, R19, R14, 0.24022644758224487305 ;  /* 0x3e75fdec130e7423 */ /* 0x000fc8000000000e */
[----:B------:R-:W-:-:S04]  /*0cf0*/  FFMA R14, R19, R14, 0.69314718246459960938 ;  /* 0x3f317218130e7423 */ /* 0x000fc8000000000e */
[----:B------:R-:W-:Y:S01]  /*0d00*/  FFMA R14, R19, R14, 1 ;  /* 0x3f800000130e7423 */ /* 0x000fe2000000000e */
[----:B------:R-:W-:Y:S01]  /*0d10*/  IADD3 R19, PT, PT, R21, 0x7f000000, RZ ;  /* 0x7f00000015137810 */ /* 0x000fe20007ffe0ff */
[----:B--2---:R-:W-:-:S04]  /*0d20*/  IMAD R21, R18, 0x800000, -R21 ;  /* 0x0080000012157824 */ /* 0x004fc800078e0a15 */
[----:B------:R-:W-:-:S04]  /*0d30*/  FMUL R14, R14, R19 ;  /* 0x000000130e0e7220 */ /* 0x000fc80000400000 */
[----:B------:R-:W-:Y:S01]  /*0d40*/  FMUL R14, R14, R21 ;  /* 0x000000150e0e7220 */ /* 0x000fe20000400000 */
[----:B------:R-:W-:Y:S01]  /*0d50*/  @P1 FSEL R14, RZ, +INF , !P2 ;  /* 0x7f800000ff0e1808 */ /* 0x000fe20005000000 */
[----:B------:R-:W-:Y:S06]  /*0d60*/  @!P3 BRA `(.L_x_31) ;  /* 0x000000000044b947 */ /* 0x000fec0003800000 */
[----:B------:R-:W-:-:S04]  /*0d70*/  FSETP.NAN.AND P1, PT, |R15|, |R15|, PT ;  /* 0x4000000f0f00720b */ /* 0x000fc80003f28200 */
[----:B------:R-:W-:-:S13]  /*0d80*/  FSETP.NAN.OR P1, PT, |R8|, |R8|, P1 ;  /* 0x400000080800720b */ /* 0x000fda0000f28600 */
[----:B------:R-:W-:Y:S05]  /*0d90*/  @P1 BRA `(.L_x_32) ;  /* 0x0000000000341947 */ /* 0x000fea0003800000 */
[----:B------:R-:W-:Y:S01]  /*0da0*/  FADD R0, R15, -R0 ;  /* 0x800000000f007221 */ /* 0x000fe20000000000 */
[----:B------:R-:W-:Y:S06]  /*0db0*/  @P0 BRA `(.L_x_33) ;  /* 0x0000000000200947 */ /* 0x000fec0003800000 */
[----:B------:R-:W-:-:S04]  /*0dc0*/  FSETP.NEU.AND P1, PT, |R15|, +INF , PT ;  /* 0x7f8000000f00780b */ /* 0x000fc80003f2d200 */
[----:B------:R-:W-:-:S04]  /*0dd0*/  FSETP.EQ.AND P1, PT, R8, -1, !P1 ;  /* 0xbf8000000800780b */ /* 0x000fc80004f22000 */
[----:B------:R-:W-:Y:S02]  /*0de0*/  FSETP.GEU.OR P2, PT, R8, RZ, P1 ;  /* 0x000000ff0800720b */ /* 0x000fe40000f4e400 */
[----:B------:R-:W-:-:S11]  /*0df0*/  FSEL R13, R14, 1, !P1 ;  /* 0x3f8000000e0d7808 */ /* 0x000fd60004800000 */
[----:B------:R-:W-:Y:S05]  /*0e00*/  @P2 BRA `(.L_x_31) ;  /* 0x00000000001c2947 */ /* 0x000fea0003800000 */
[----:B------:R-:W-:-:S04]  /*0e10*/  FSETP.NEU.AND P1, PT, |R0|, 1, PT ;  /* 0x3f8000000000780b */ /* 0x000fc80003f2d200 */
[----:B------:R-:W-:Y:S01]  /*0e20*/  FSEL R13, R14, -R14, P1 ;  /* 0x8000000e0e0d7208 */ /* 0x000fe20000800000 */
[----:B------:R-:W-:Y:S08]  /*0e30*/  BRA `(.L_x_31) ;  /* 0x0000000000107947 */ /* 0x000ff00003800000 */
.L_x_33:
[----:B------:R-:W-:-:S04]  /*0e40*/  FSETP.NEU.AND P1, PT, |R0|, 1, PT ;  /* 0x3f8000000000780b */ /* 0x000fc80003f2d200 */
[----:B------:R-:W-:Y:S01]  /*0e50*/  FSEL R13, R10, R9, P1 ;  /* 0x000000090a0d7208 */ /* 0x000fe20000800000 */
[----:B------:R-:W-:Y:S08]  /*0e60*/  BRA `(.L_x_31) ;  /* 0x0000000000047947 */ /* 0x000ff00003800000 */
.L_x_32:
[----:B------:R-:W-:-:S07]  /*0e70*/  FADD R13, R8, R15 ;  /* 0x0000000f080d7221 */ /* 0x000fce0000000000 */
.L_x_31:
[----:B------:R-:W-:Y:S05]  /*0e80*/  BSYNC.RECONVERGENT B0 ;  /* 0x0000000000007941 */ /* 0x000fea0003800200 */
.L_x_30:
[----:B------:R-:W-:Y:S01]  /*0e90*/  UIADD3 UR4, UP0, UPT, UR4, 0x2, URZ ;  /* 0x0000000204047890 */ /* 0x000fe2000ff1e0ff */
[----:B------:R-:W-:-:S03]  /*0ea0*/  FFMA R0, R2, R13, R17 ;  /* 0x0000000d02007223 */ /* 0x000fc60000000011 */
[----:B------:R-:W-:Y:S02]  /*0eb0*/  UIADD3.X UR5, UPT, UPT, URZ, UR5, URZ, UP0, !UPT ;  /* 0x00000005ff057290 */ /* 0x000fe400087fe4ff */
[----:B------:R-:W-:-:S04]  /*0ec0*/  UISETP.NE.U32.AND UP0, UPT, UR4, UR6, UPT ;  /* 0x000000060400728c */ /* 0x000fc8000bf05070 */
[----:B------:R-:W-:-:S09]  /*0ed0*/  UISETP.NE.AND.EX UP0, UPT, UR5, UR7, UPT, UP0 ;  /* 0x000000070500728c */ /* 0x000fd2000bf05300 */
[----:B------:R-:W-:Y:S05]  /*0ee0*/  BRA.U UP0, `(.L_x_34) ;  /* 0xfffffff9002c7547 */ /* 0x000fea000b83ffff */
.L_x_27:
[----:B------:R-:W-:-:S04]  /*0ef0*/  ULOP3.LUT UR4, UR8, 0x1, URZ, 0xc0, !UPT ;  /* 0x0000000108047892 */ /* 0x000fc8000f8ec0ff */
[----:B------:R-:W-:-:S04]  /*0f00*/  UISETP.NE.U32.AND UP0, UPT, UR4, 0x1, UPT ;  /* 0x000000010400788c */ /* 0x000fc8000bf05070 */
[----:B------:R-:W-:-:S09]  /*0f10*/  UISETP.NE.U32.AND.EX UP0, UPT, URZ, URZ, UPT, UP0 ;  /* 0x000000ffff00728c */ /* 0x000fd2000bf05100 */
[----:B------:R-:W-:Y:S05]  /*0f20*/  BRA.U UP0, `(.L_x_26) ;  /* 0x0000000100f87547 */ /* 0x000fea000b800000 */
[----:B------:R-:W0:Y:S01]  /*0f30*/  LDCU.64 UR4, c[0x0][0x390] ;  /* 0x00007200ff0477ac */ /* 0x000e220008000a00 */
[----:B------:R-:W-:Y:S01]  /*0f40*/  MOV R17, UR7 ;  /* 0x0000000700117c02 */ /* 0x000fe20008000f00 */
[----:B------:R-:W-:Y:S02]  /*0f50*/  IMAD R3, R5, UR8, RZ ;  /* 0x0000000805037c24 */ /* 0x000fe4000f8e02ff */
[----:B------:R-:W-:Y:S02]  /*0f60*/  IMAD.U32 R16, RZ, RZ, UR6 ;  /* 0x00000006ff107e24 */ /* 0x000fe4000f8e00ff */
[C---:B------:R-:W-:Y:S02]  /*0f70*/  IMAD R13, R4.reuse, UR9, R3 ;  /* 0x00000009040d7c24 */ /* 0x040fe4000f8e0203 */
[----:B------:R-:W-:-:S04]  /*0f80*/  IMAD.WIDE.U32 R2, R4, UR8, R16 ;  /* 0x0000000804027c25 */ /* 0x000fc8000f8e0010 */
[----:B------:R-:W-:Y:S01]  /*0f90*/  IMAD.IADD R3, R13, 0x1, R3 ;  /* 0x000000010d037824 */ /* 0x000fe200078e0203 */
[----:B0-----:R-:W-:-:S04]  /*0fa0*/  LEA R18, P1, R2, UR4, 0x2 ;  /* 0x0000000402127c11 */ /* 0x001fc8000f8210ff */
[----:B------:R-:W-:-:S05]  /*0fb0*/  LEA.HI.X R19, R2, UR5, R3, 0x2, P1 ;  /* 0x0000000502137c11 */ /* 0x000fca00088f1403 */
[----:B------:R0:W5:Y:S01]  /*0fc0*/  LDG.E R3, desc[UR12][R18.64] ;  /* 0x0000000c12037981 */ /* 0x000162000c1e1900 */
[----:B------:R-:W1:Y:S01]  /*0fd0*/  I2F.U64 R13, R16 ;  /* 0x00000010000d7312 */ /* 0x000e620000301000 */
[----:B------:R-:W-:Y:S01]  /*0fe0*/  HFMA2 R14, -RZ, RZ, 0.64013671875, -15.109375 ;  /* 0x391fcb8eff0e7431 */ /* 0x000fe200000001ff */
[----:B------:R-:W-:Y:S01]  /*0ff0*/  BSSY.RECONVERGENT B0, `(.L_x_35) ;  /* 0x0000030000007945 */ /* 0x000fe20003800200 */
[----:B-1----:R-:W-:-:S05]  /*1000*/  FMUL R15, R12, R13 ;  /* 0x0000000d0c0f7220 */ /* 0x002fca0000400000 */
[----:B------:R-:W1:Y:S01]  /*1010*/  FRND R2, R15 ;  /* 0x0000000f00027307 */ /* 0x000e620000201000 */
[-C--:B------:R-:W-:Y:S01]  /*1020*/  FFMA R12, R12, R13.reuse, -R15 ;  /* 0x0000000d0c0c7223 */ /* 0x080fe2000000080f */
[C---:B------:R-:W-:Y:S02]  /*1030*/  FSETP.GT.AND P2, PT, |R15|.reuse, 152, PT ;  /* 0x431800000f00780b */ /* 0x040fe40003f44200 */
[----:B------:R-:W-:Y:S01]  /*1040*/  FSETP.GEU.AND P3, PT, R15, RZ, PT ;  /* 0x000000ff0f00720b */ /* 0x000fe20003f6e000 */
[----:B------:R-:W-:Y:S01]  /*1050*/  FFMA R12, R11, R13, R12 ;  /* 0x0000000d0b0c7223 */ /* 0x000fe2000000000c */
[----:B-1----:R-:W-:Y:S01]  /*1060*/  FADD R11, R15, -R2 ;  /* 0x800000020f0b7221 */ /* 0x002fe20000000000 */
[----:B------:R-:W-:Y:S01]  /*1070*/  FSETP.GT.AND P1, PT, R2, RZ, PT ;  /* 0x000000ff0200720b */ /* 0x000fe20003f24000 */
[----:B------:R-:W-:Y:S02]  /*1080*/  FMUL R2, R13, 0.5 ;  /* 0x3f0000000d027820 */ /* 0x000fe40000400000 */
[----:B------:R-:W-:Y:S01]  /*1090*/  FADD R11, R12, R11 ;  /* 0x0000000b0c0b7221 */ /* 0x000fe20000000000 */
[----:B------:R-:W-:-:S02]  /*10a0*/  SEL R17, RZ, 0x83000000, P1 ;  /* 0x83000000ff117807 */ /* 0x000fc40000800000 */
[----:B------:R-:W-:Y:S01]  /*10b0*/  ISETP.NE.U32.AND P1, PT, RZ, UR6, PT ;  /* 0x00000006ff007c0c */ /* 0x000fe2000bf25070 */
[C---:B------:R-:W-:Y:S01]  /*10c0*/  FFMA R12, R11.reuse, R14, 0.0013391353422775864601 ;  /* 0x3aaf85ed0b0c7423 */ /* 0x040fe2000000000e */
[----:B------:R-:W1:Y:S02]  /*10d0*/  FRND.TRUNC R2, R2 ;  /* 0x0000000200027307 */ /* 0x000e64000020d000 */
[----:B------:R-:W-:Y:S01]  /*10e0*/  ISETP.NE.AND.EX P1, PT, RZ, UR7, PT, P1 ;  /* 0x00000007ff007c0c */ /* 0x000fe2000bf25310 */
[----:B------:R-:W-:-:S03]  /*10f0*/  FFMA R12, R11, R12, 0.0096188392490148544312 ;  /* 0x3c1d98560b0c7423 */ /* 0x000fc6000000000c */
[----:B------:R-:W-:Y:S01]  /*1100*/  FSETP.EQ.OR P1, PT, R8, 1, !P1 ;  /* 0x3f8000000800780b */ /* 0x000fe20004f22400 */
[C---:B------:R-:W-:Y:S01]  /*1110*/  FFMA R12, R11.reuse, R12, 0.055503588169813156128 ;  /* 0x3d6357bb0b0c7423 */ /* 0x040fe2000000000c */
[----:B------:R-:W2:Y:S03]  /*1120*/  F2I.NTZ R14, R15 ;  /* 0x0000000f000e7305 */ /* 0x000ea60000203100 */
[----:B------:R-:W-:-:S04]  /*1130*/  FFMA R12, R11, R12, 0.24022644758224487305 ;  /* 0x3e75fdec0b0c7423 */ /* 0x000fc8000000000c */
[----:B------:R-:W-:Y:S01]  /*1140*/  FFMA R12, R11, R12, 0.69314718246459960938 ;  /* 0x3f3172180b0c7423 */ /* 0x000fe2000000000c */
[----:B-1----:R-:W-:-:S03]  /*1150*/  FADD R2, R2, R2 ;  /* 0x0000000202027221 */ /* 0x002fc60000000000 */
[----:B------:R-:W-:Y:S01]  /*1160*/  FFMA R12, R11, R12, 1 ;  /* 0x3f8000000b0c7423 */ /* 0x000fe2000000000c */
[----:B------:R-:W-:Y:S01]  /*1170*/  VIADD R11, R17, 0x7f000000 ;  /* 0x7f000000110b7836 */ /* 0x000fe20000000000 */
[----:B--2---:R-:W-:-:S03]  /*1180*/  LEA R14, R14, -R17, 0x17 ;  /* 0x800000110e0e7211 */ /* 0x004fc600078eb8ff */
[----:B------:R-:W-:-:S04]  /*1190*/  FMUL R11, R12, R11 ;  /* 0x0000000b0c0b7220 */ /* 0x000fc80000400000 */
[----:B------:R-:W-:Y:S01]  /*11a0*/  FMUL R14, R11, R14 ;  /* 0x0000000e0b0e7220 */ /* 0x000fe20000400000 */
[----:B------:R-:W-:Y:S01]  /*11b0*/  IMAD.MOV.U32 R11, RZ, RZ, 0x3f800000 ;  /* 0x3f800000ff0b7424 */ /* 0x000fe200078e00ff */
[----:B------:R-:W-:Y:S01]  /*11c0*/  @P2 FSEL R14, RZ, +INF , !P3 ;  /* 0x7f800000ff0e2808 */ /* 0x000fe20005800000 */
[----:B0-----:R-:W-:Y:S06]  /*11d0*/  @P1 BRA `(.L_x_36) ;  /* 0x0000000000441947 */ /* 0x001fec0003800000 */
        /* <DEDUP_REMOVED lines=13> */
.L_x_38:
[----:B------:R-:W-:-:S04]  /*12b0*/  FSETP.NEU.AND P0, PT, |R2|, 1, PT ;  /* 0x3f8000000200780b */ /* 0x000fc80003f0d200 */
[----:B------:R-:W-:Y:S01]  /*12c0*/  FSEL R11, R10, R9, P0 ;  /* 0x000000090a0b7208 */ /* 0x000fe20000000000 */
[----:B------:R-:W-:Y:S08]  /*12d0*/  BRA `(.L_x_36) ;  /* 0x0000000000047947 */ /* 0x000ff00003800000 */
.L_x_37:
[----:B------:R-:W-:-:S07]  /*12e0*/  FADD R11, R8, R13 ;  /* 0x0000000d080b7221 */ /* 0x000fce0000000000 */
.L_x_36:
[----:B------:R-:W-:Y:S05]  /*12f0*/  BSYNC.RECONVERGENT B0 ;  /* 0x0000000000007941 */ /* 0x000fea0003800200 */
.L_x_35:
[----:B-----5:R-:W-:-:S07]  /*1300*/  FFMA R0, R3, R11, R0 ;  /* 0x0000000b03007223 */ /* 0x020fce0000000000 */
.L_x_26:
[----:B------:R-:W0:Y:S01]  /*1310*/  LDCU.64 UR4, c[0x0][0x398] ;  /* 0x00007300ff0477ac */ /* 0x000e220008000a00 */
[----:B------:R-:W1:Y:S01]  /*1320*/  LDCU.64 UR10, c[0x0][0x380] ;  /* 0x00007000ff0a77ac */ /* 0x000e620008000a00 */
[----:B0-----:R-:W-:Y:S02]  /*1330*/  LEA R8, P0, R4, UR4, 0x2 ;  /* 0x0000000404087c11 */ /* 0x001fe4000f8010ff */
[----:B-1----:R-:W-:Y:S02]  /*1340*/  LEA R2, P1, R6, UR10, 0x2 ;  /* 0x0000000a06027c11 */ /* 0x002fe4000f8210ff */
[----:B------:R-:W-:Y:S02]  /*1350*/  LEA.HI.X R9, R4, UR5, R5, 0x2, P0 ;  /* 0x0000000504097c11 */ /* 0x000fe400080f1405 */
[----:B------:R-:W-:-:S04]  /*1360*/  LEA.HI.X R3, R6, UR11, RZ, 0x2, P1 ;  /* 0x0000000b06037c11 */ /* 0x000fc800088f14ff */
[----:B------:R-:W2:Y:S04]  /*1370*/  LDG.E R9, desc[UR12][R8.64] ;  /* 0x0000000c08097981 */ /* 0x000ea8000c1e1900 */
[----:B------:R-:W2:Y:S02]  /*1380*/  LDG.E R4, desc[UR12][R2.64] ;  /* 0x0000000c02047981 */ /* 0x000ea4000c1e1900 */
[----:B--2---:R-:W-:-:S05]  /*1390*/  FFMA R5, R9, R0, R4 ;  /* 0x0000000009057223 */ /* 0x004fca0000000004 */
[----:B------:R-:W-:Y:S01]  /*13a0*/  STG.E desc[UR12][R2.64], R5 ;  /* 0x0000000502007986 */ /* 0x000fe2000c10190c */
[----:B------:R-:W-:Y:S05]  /*13b0*/  EXIT ;  /* 0x000000000000794d */ /* 0x000fea0003800000 */
        .weak           $__internal_2_$__cuda_sm20_div_u64
        .type           $__internal_2_$__cuda_sm20_div_u64,@function
        .size           $__internal_2_$__cuda_sm20_div_u64,($__internal_3_$__cuda_sm3x_div_rn_noftz_f32_slowpath - $__internal_2_$__cuda_sm20_div_u64)
$__internal_2_$__cuda_sm20_div_u64:
[----:B------:R-:W0:Y:S01]  /*13c0*/  LDCU.64 UR4, c[0x0][0x3a0] ;  /* 0x00007400ff0477ac */ /* 0x000e220008000a00 */
[----:B------:R-:W1:Y:S01]  /*13d0*/  LDC.64 R2, c[0x0][0x3a0] ;  /* 0x0000e800ff027b82 */ /* 0x000e620000000a00 */
[----:B0-----:R-:W0:Y:S08]  /*13e0*/  I2F.U64.RP R10, UR4 ;  /* 0x00000004000a7d12 */ /* 0x001e300008309000 */
[----:B0-----:R-:W0:Y:S02]  /*13f0*/  MUFU.RCP R10, R10 ;  /* 0x0000000a000a7308 */ /* 0x001e240000001000 */
[----:B0-----:R-:W-:-:S06]  /*1400*/  IADD3 R4, PT, PT, R10, 0x1ffffffe, RZ ;  /* 0x1ffffffe0a047810 */ /* 0x001fcc0007ffe0ff */
[----:B------:R-:W1:Y:S02]  /*1410*/  F2I.U64.TRUNC R4, R4 ;  /* 0x0000000400047311 */ /* 0x000e64000020d800 */
[----:B-1----:R-:W-:-:S04]  /*1420*/  IMAD.WIDE.U32 R8, R4, R2, RZ ;  /* 0x0000000204087225 */ /* 0x002fc800078e00ff */
[----:B------:R-:W-:Y:S01]  /*1430*/  IMAD R9, R4, R3, R9 ;  /* 0x0000000304097224 */ /* 0x000fe200078e0209 */
[----:B------:R-:W-:-:S03]  /*1440*/  IADD3 R11, P0, PT, RZ, -R8, RZ ;  /* 0x80000008ff0b7210 */ /* 0x000fc60007f1e0ff */
[----:B------:R-:W-:Y:S02]  /*1450*/  IMAD R9, R5, R2, R9 ;  /* 0x0000000205097224 */ /* 0x000fe400078e0209 */
[----:B------:R-:W-:-:S04]  /*1460*/  IMAD.HI.U32 R8, R4, R11, RZ ;  /* 0x0000000b04087227 */ /* 0x000fc800078e00ff */
[----:B------:R-:W-:Y:S01]  /*1470*/  IMAD.X R13, RZ, RZ, ~R9, P0 ;  /* 0x000000ffff0d7224 */ /* 0x000fe200000e0e09 */
[----:B------:R-:W-:-:S03]  /*1480*/  MOV R9, R4 ;  /* 0x0000000400097202 */ /* 0x000fc60000000f00 */
[-C--:B------:R-:W-:Y:S02]  /*1490*/  IMAD R15, R5, R13.reuse, RZ ;  /* 0x0000000d050f7224 */ /* 0x080fe400078e02ff */
[----:B------:R-:W-:-:S04]  /*14a0*/  IMAD.WIDE.U32 R8, P0, R4, R13, R8 ;  /* 0x0000000d04087225 */ /* 0x000fc80007800008 */
[----:B------:R-:W-:-:S04]  /*14b0*/  IMAD.HI.U32 R13, R5, R13, RZ ;  /* 0x0000000d050d7227 */ /* 0x000fc800078e00ff */
[----:B------:R-:W-:-:S05]  /*14c0*/  IMAD.HI.U32 R8, P1, R5, R11, R8 ;  /* 0x0000000b05087227 */ /* 0x000fca0007820008 */
[----:B------:R-:W-:Y:S01]  /*14d0*/  IADD3 R9, P2, PT, R15, R8, RZ ;  /* 0x000000080f097210 */ /* 0x000fe20007f5e0ff */
[----:B------:R-:W-:-:S04]  /*14e0*/  IMAD.X R8, R13, 0x1, R5, P0 ;  /* 0x000000010d087824 */ /* 0x000fc800000e0605 */
[----:B------:R-:W-:Y:S01]  /*14f0*/  IMAD.WIDE.U32 R4, R9, R2, RZ ;  /* 0x0000000209047225 */ /* 0x000fe200078e00ff */
[----:B------:R-:W-:-:S03]  /*1500*/  IADD3.X R11, PT, PT, RZ, RZ, R8, P2, P1 ;  /* 0x000000ffff0b7210 */ /* 0x000fc600017e2408 */
[----:B------:R-:W-:Y:S01]  /*1510*/  IMAD R5, R9, R3, R5 ;  /* 0x0000000309057224 */ /* 0x000fe200078e0205 */
[----:B------:R-:W-:-:S03]  /*1520*/  IADD3 R13, P0, PT, RZ, -R4, RZ ;  /* 0x80000004ff0d7210 */ /* 0x000fc60007f1e0ff */
[----:B------:R-:W-:Y:S02]  /*1530*/  IMAD R5, R11, R2, R5 ;  /* 0x000000020b057224 */ /* 0x000fe400078e0205 */
[----:B------:R-:W-:-:S03]  /*1540*/  IMAD.HI.U32 R8, R9, R13, RZ ;  /* 0x0000000d09087227 */ /* 0x000fc600078e00ff */
[----:B------:R-:W-:Y:S01]  /*1550*/  IADD3.X R4, PT, PT, RZ, ~R5, RZ, P0, !PT ;  /* 0x80000005ff047210 */ /* 0x000fe200007fe4ff */
[----:B------:R-:W-:-:S04]  /*1560*/  HFMA2 R5, -RZ, RZ, 0, 0 ;  /* 0x00000000ff057431 */ /* 0x000fc800000001ff */
        /* <DEDUP_REMOVED lines=9> */
[----:B------:R-:W-:-:S04]  /*1600*/  IMAD.HI.U32 R4, P0, R11, R6, R4 ;  /* 0x000000060b047227 */ /* 0x000fc80007800004 */
[----:B------:R-:W-:Y:S01]  /*1610*/  IMAD.X R8, RZ, RZ, RZ, P0 ;  /* 0x000000ffff087224 */ /* 0x000fe200000e06ff */
[----:B------:R-:W-:-:S04]  /*1620*/  IADD3 R9, P1, PT, RZ, R4, RZ ;  /* 0x00000004ff097210 */ /* 0x000fc80007f3e0ff */
[----:B------:R-:W-:Y:S01]  /*1630*/  IADD3.X R11, PT, PT, RZ, R8, RZ, P1, !PT ;  /* 0x00000008ff0b7210 */ /* 0x000fe20000ffe4ff */
[----:B------:R-:W-:-:S04]  /*1640*/  IMAD.WIDE.U32 R4, R9, R2, RZ ;  /* 0x0000000209047225 */ /* 0x000fc800078e00ff */
[C---:B------:R-:W-:Y:S01]  /*1650*/  IMAD R5, R9.reuse, R3, R5 ;  /* 0x0000000309057224 */ /* 0x040fe200078e0205 */
[----:B------:R-:W-:Y:S02]  /*1660*/  IADD3 R13, P1, PT, -R4, R6, RZ ;  /* 0x00000006040d7210 */ /* 0x000fe40007f3e1ff */
[----:B------:R-:W-:Y:S01]  /*1670*/  IADD3 R4, P2, PT, R9, 0x1, RZ ;  /* 0x0000000109047810 */ /* 0x000fe20007f5e0ff */
[-C--:B------:R-:W-:Y:S01]  /*1680*/  IMAD R5, R11, R2.reuse, R5 ;  /* 0x000000020b057224 */ /* 0x080fe200078e0205 */
[----:B------:R-:W-:-:S03]  /*1690*/  ISETP.GE.U32.AND P0, PT, R13, R2, PT ;  /* 0x000000020d00720c */ /* 0x000fc60003f06070 */
[----:B------:R-:W-:Y:S01]  /*16a0*/  IMAD.X R12, RZ, RZ, ~R5, P1 ;  /* 0x000000ffff0c7224 */ /* 0x000fe200008e0e05 */
[----:B------:R-:W-:Y:S01]  /*16b0*/  IADD3 R5, P1, PT, R13, -R2, RZ ;  /* 0x800000020d057210 */ /* 0x000fe20007f3e0ff */
[----:B------:R-:W-:-:S03]  /*16c0*/  IMAD.X R8, RZ, RZ, R11, P2 ;  /* 0x000000ffff087224 */ /* 0x000fc600010e060b */
[CC--:B------:R-:W-:Y:S02]  /*16d0*/  ISETP.GE.U32.AND.EX P0, PT, R12.reuse, R3.reuse, PT, P0 ;  /* 0x000000030c00720c */ /* 0x0c0fe40003f06100 */
[----:B------:R-:W-:Y:S02]  /*16e0*/  IADD3.X R10, PT, PT, R12, ~R3, RZ, P1, !PT ;  /* 0x800000030c0a7210 */ /* 0x000fe40000ffe4ff */
[----:B------:R-:W-:Y:S02]  /*16f0*/  SEL R5, R5, R13, P0 ;  /* 0x0000000d05057207 */ /* 0x000fe40000000000 */
[----:B------:R-:W-:Y:S02]  /*1700*/  SEL R9, R4, R9, P0 ;  /* 0x0000000904097207 */ /* 0x000fe40000000000 */
[----:B------:R-:W-:Y:S02]  /*1710*/  SEL R10, R10, R12, P0 ;  /* 0x0000000c0a0a7207 */ /* 0x000fe40000000000 */
[----:B------:R-:W-:-:S02]  /*1720*/  SEL R8, R8, R11, P0 ;  /* 0x0000000b08087207 */ /* 0x000fc40000000000 */
[----:B------:R-:W-:Y:S02]  /*1730*/  ISETP.GE.U32.AND P0, PT, R5, R2, PT ;  /* 0x000000020500720c */ /* 0x000fe40003f06070 */
[----:B------:R-:W-:Y:S02]  /*1740*/  IADD3 R4, P2, PT, R9, 0x1, RZ ;  /* 0x0000000109047810 */ /* 0x000fe40007f5e0ff */
[----:B------:R-:W-:Y:S01]  /*1750*/  ISETP.NE.U32.AND P1, PT, R2, RZ, PT ;  /* 0x000000ff0200720c */ /* 0x000fe20003f25070 */
[----:B------:R-:W-:Y:S01]  /*1760*/  IMAD.MOV.U32 R2, RZ, RZ, R0 ;  /* 0x000000ffff027224 */ /* 0x000fe200078e0000 */
[----:B------:R-:W-:Y:S02]  /*1770*/  ISETP.GE.U32.AND.EX P0, PT, R10, R3, PT, P0 ;  /* 0x000000030a00720c */ /* 0x000fe40003f06100 */
[----:B------:R-:W-:Y:S02]  /*1780*/  IADD3.X R5, PT, PT, RZ, R8, RZ, P2, !PT ;  /* 0x00000008ff057210 */ /* 0x000fe400017fe4ff */
[----:B------:R-:W-:-:S02]  /*1790*/  ISETP.NE.AND.EX P1, PT, R3, RZ, PT, P1 ;  /* 0x000000ff0300720c */ /* 0x000fc40003f25310 */
[----:B------:R-:W-:Y:S02]  /*17a0*/  MOV R3, 0x0 ;  /* 0x0000000000037802 */ /* 0x000fe40000000f00 */
[----:B------:R-:W-:Y:S02]  /*17b0*/  SEL R4, R4, R9, P0 ;  /* 0x0000000904047207 */ /* 0x000fe40000000000 */
[----:B------:R-:W-:Y:S02]  /*17c0*/  SEL R5, R5, R8, P0 ;  /* 0x0000000805057207 */ /* 0x000fe40000000000 */
[----:B------:R-:W-:Y:S02]  /*17d0*/  SEL R4, R4, 0xffffffff, P1 ;  /* 0xffffffff04047807 */ /* 0x000fe40000800000 */
[----:B------:R-:W-:Y:S01]  /*17e0*/  SEL R5, R5, 0xffffffff, P1 ;  /* 0xffffffff05057807 */ /* 0x000fe20000800000 */
[----:B------:R-:W-:Y:S06]  /*17f0*/  RET.REL.NODEC R2 `(render_poly_bkg) ;  /* 0xffffffe802007950 */ /* 0x000fec0003c3ffff */
        .weak           $__internal_3_$__cuda_sm3x_div_rn_noftz_f32_slowpath
        .type           $__internal_3_$__cuda_sm3x_div_rn_noftz_f32_slowpath,@function
        .size           $__internal_3_$__cuda_sm3x_div_rn_noftz_f32_slowpath,(.L_x_97 - $__internal_3_$__cuda_sm3x_div_rn_noftz_f32_slowpath)
$__internal_3_$__cuda_sm3x_div_rn_noftz_f32_slowpath:
[----:B------:R-:W-:Y:S01]  /*1800*/  SHF.R.U32.HI R9, RZ, 0x17, R3 ;  /* 0x00000017ff097819 */ /* 0x000fe20000011603 */
[----:B------:R-:W-:Y:S01]  /*1810*/  BSSY.RECONVERGENT B1, `(.L_x_39) ;  /* 0x0000064000017945 */ /* 0x000fe20003800200 */
[--C-:B------:R-:W-:Y:S01]  /*1820*/  SHF.R.U32.HI R8, RZ, 0x17, R0.reuse ;  /* 0x00000017ff087819 */ /* 0x100fe20000011600 */
[----:B------:R-:W-:Y:S01]  /*1830*/  IMAD.MOV.U32 R10, RZ, RZ, R0 ;  /* 0x000000ffff0a7224 */ /* 0x000fe200078e0000 */
[----:B------:R-:W-:Y:S02]  /*1840*/  LOP3.LUT R9, R9, 0xff, RZ, 0xc0, !PT ;  /* 0x000000ff09097812 */ /* 0x000fe400078ec0ff */
[----:B------:R-:W-:Y:S02]  /*1850*/  LOP3.LUT R14, R8, 0xff, RZ, 0xc0, !PT ;  /* 0x000000ff080e7812 */ /* 0x000fe400078ec0ff */
[----:B------:R-:W-:Y:S01]  /*1860*/  MOV R11, R3 ;  /* 0x00000003000b7202 */ /* 0x000fe20000000f00 */
[----:B------:R-:W-:Y:S01]  /*1870*/  VIADD R12, R9, 0xffffffff ;  /* 0xffffffff090c7836 */ /* 0x000fe20000000000 */
[----:B------:R-:W-:-:S04]  /*1880*/  IADD3 R13, PT, PT, R14, -0x1, RZ ;  /* 0xffffffff0e0d7810 */ /* 0x000fc80007ffe0ff */
[----:B------:R-:W-:-:S04]  /*1890*/  ISETP.GT.U32.AND P0, PT, R12, 0xfd, PT ;  /* 0x000000fd0c00780c */ /* 0x000fc80003f04070 */
[----:B------:R-:W-:-:S13]  /*18a0*/  ISETP.GT.U32.OR P0, PT, R13, 0xfd, P0 ;  /* 0x000000fd0d00780c */ /* 0x000fda0000704470 */
[----:B------:R-:W-:Y:S01]  /*18b0*/  @!P0 IMAD.MOV.U32 R8, RZ, RZ, RZ ;  /* 0x000000ffff088224 */ /* 0x000fe200078e00ff */
[----:B------:R-:W-:Y:S06]  /*18c0*/  @!P0 BRA `(.L_x_40) ;  /* 0x00000000005c8947 */ /* 0x000fec0003800000 */
[----:B------:R-:W-:Y:S02]  /*18d0*/  FSETP.GTU.FTZ.AND P0, PT, |R0|, +INF , PT ;  /* 0x7f8000000000780b */ /* 0x000fe40003f1c200 */
        /* <DEDUP_REMOVED lines=17> */
[----:B------:R-:W-:Y:S01]  /*19f0*/  @P0 MOV R8, RZ ;  /* 0x000000ff00080202 */ /* 0x000fe20000000f00 */
[----:B------:R-:W-:Y:S02]  /*1a00*/  @!P0 IMAD.MOV.U32 R8, RZ, RZ, -0x40 ;  /* 0xffffffc0ff088424 */ /* 0x000fe400078e00ff */
[----:B------:R-:W-:Y:S01]  /*1a10*/  @!P0 FFMA R10, R0, 1.84467440737095516160e+19, RZ ;  /* 0x5f800000000a8823 */ /* 0x000fe200000000ff */
[----:B------:R-:W-:Y:S02]  /*1a20*/  @!P1 FFMA R11, R3, 1.84467440737095516160e+19, RZ ;  /* 0x5f800000030b9823 */ /* 0x000fe400000000ff */
[----:B------:R-:W-:-:S07]  /*1a30*/  @!P1 IADD3 R8, PT, PT, R8, 0x40, RZ ;  /* 0x0000004008089810 */ /* 0x000fce0007ffe0ff */
.L_x_40:
[----:B------:R-:W-:Y:S01]  /*1a40*/  LEA R0, R9, 0xc0800000, 0x17 ;  /* 0xc080000009007811 */ /* 0x000fe200078eb8ff */
[----:B------:R-:W-:Y:S01]  /*1a50*/  BSSY.RECONVERGENT B2, `(.L_x_45) ;  /* 0x0000036000027945 */ /* 0x000fe20003800200 */
[----:B------:R-:W-:-:S03]  /*1a60*/  IADD3 R3, PT, PT, R14, -0x7f, RZ ;  /* 0xffffff810e037810 */ /* 0x000fc60007ffe0ff */
[----:B------:R-:W-:Y:S01]  /*1a70*/  IMAD.IADD R11, R11, 0x1, -R0 ;  /* 0x000000010b0b7824 */ /* 0x000fe200078e0a00 */
[C---:B------:R-:W-:Y:S01]  /*1a80*/  IADD3 R9, PT, PT, R3.reuse, 0x7f, -R9 ;  /* 0x0000007f03097810 */ /* 0x040fe20007ffe809 */
[----:B------:R-:W-:Y:S02]  /*1a90*/  IMAD R0, R3, -0x800000, R10 ;  /* 0xff80000003007824 */ /* 0x000fe400078e020a */
[----:B------:R-:W0:Y:S01]  /*1aa0*/  MUFU.RCP R12, R11 ;  /* 0x0000000b000c7308 */ /* 0x000e220000001000 */
[----:B------:R-:W-:Y:S01]  /*1ab0*/  FADD.FTZ R13, -R11, -RZ ;  /* 0x800000ff0b0d7221 */ /* 0x000fe20000010100 */
[----:B------:R-:W-:-:S03]  /*1ac0*/  IMAD.IADD R9, R9, 0x1, R8 ;  /* 0x0000000109097824 */ /* 0x000fc600078e0208 */
[----:B0-----:R-:W-:-:S04]  /*1ad0*/  FFMA R15, R12, R13, 1 ;  /* 0x3f8000000c0f7423 */ /* 0x001fc8000000000d */
[----:B------:R-:W-:-:S04]  /*1ae0*/  FFMA R17, R12, R15, R12 ;  /* 0x0000000f0c117223 */ /* 0x000fc8000000000c */
[----:B------:R-:W-:-:S04]  /*1af0*/  FFMA R10, R0, R17, RZ ;  /* 0x00000011000a7223 */ /* 0x000fc800000000ff */
[----:B------:R-:W-:-:S04]  /*1b00*/  FFMA R15, R13, R10, R0 ;  /* 0x0000000a0d0f7223 */ /* 0x000fc80000000000 */
[----:B------:R-:W-:-:S04]  /*1b10*/  FFMA R10, R17, R15, R10 ;  /* 0x0000000f110a7223 */ /* 0x000fc8000000000a */
[----:B------:R-:W-:-:S04]  /*1b20*/  FFMA R13, R13, R10, R0 ;  /* 0x0000000a0d0d7223 */ /* 0x000fc80000000000 */
[----:B------:R-:W-:-:S05]  /*1b30*/  FFMA R0, R17, R13, R10 ;  /* 0x0000000d11007223 */ /* 0x000fca000000000a */
[----:B------:R-:W-:-:S04]  /*1b40*/  SHF.R.U32.HI R3, RZ, 0x17, R0 ;  /* 0x00000017ff037819 */ /* 0x000fc80000011600 */
[----:B------:R-:W-:-:S04]  /*1b50*/  LOP3.LUT R3, R3, 0xff, RZ, 0xc0, !PT ;  /* 0x000000ff03037812 */ /* 0x000fc800078ec0ff */
[----:B------:R-:W-:-:S05]  /*1b60*/  IADD3 R11, PT, PT, R3, R9, RZ ;  /* 0x00000009030b7210 */ /* 0x000fca0007ffe0ff */
        /* <DEDUP_REMOVED lines=10> */
[CCC-:B------:R-:W-:Y:S01]  /*1c10*/  FFMA.RZ R3, R17.reuse, R13.reuse, R10.reuse ;  /* 0x0000000d11037223 */ /* 0x1c0fe2000000c00a */
[-CC-:B------:R-:W-:Y:S01]  /*1c20*/  FFMA.RM R8, R17, R13.reuse, R10.reuse ;  /* 0x0000000d11087223 */ /* 0x180fe2000000400a */
[C---:B------:R-:W-:Y:S02]  /*1c30*/  ISETP.NE.AND P2, PT, R11.reuse, RZ, PT ;  /* 0x000000ff0b00720c */ /* 0x040fe40003f45270 */
[----:B------:R-:W-:Y:S02]  /*1c40*/  ISETP.NE.AND P1, PT, R11, RZ, PT ;  /* 0x000000ff0b00720c */ /* 0x000fe40003f25270 */
[----:B------:R-:W-:Y:S01]  /*1c50*/  LOP3.LUT R9, R3, 0x7fffff, RZ, 0xc0, !PT ;  /* 0x007fffff03097812 */ /* 0x000fe200078ec0ff */
[----:B------:R-:W-:Y:S01]  /*1c60*/  FFMA.RP R3, R17, R13, R10 ;  /* 0x0000000d11037223 */ /* 0x000fe2000000800a */
[----:B------:R-:W-:Y:S01]  /*1c70*/  IADD3 R10, PT, PT, R11, 0x20, RZ ;  /* 0x000000200b0a7810 */ /* 0x000fe20007ffe0ff */
[----:B------:R-:W-:Y:S01]  /*1c80*/  IMAD.MOV R11, RZ, RZ, -R11 ;  /* 0x000000ffff0b7224 */ /* 0x000fe200078e0a0b */
[----:B------:R-:W-:-:S02]  /*1c90*/  LOP3.LUT R9, R9, 0x800000, RZ, 0xfc, !PT ;  /* 0x0080000009097812 */ /* 0x000fc400078efcff */
        /* <DEDUP_REMOVED lines=9> */
[----:B------:R-:W-:-:S04]  /*1d30*/  LOP3.LUT R3, R3, R8, RZ, 0xc0, !PT ;  /* 0x0000000803037212 */ /* 0x000fc800078ec0ff */
[----:B------:R-:W-:-:S04]  /*1d40*/  IADD3 R3, PT, PT, R10, R3, RZ ;  /* 0x000000030a037210 */ /* 0x000fc80007ffe0ff */
[----:B------:R-:W-:Y:S01]  /*1d50*/  LOP3.LUT R0, R3, R0, RZ, 0xfc, !PT ;  /* 0x0000000003007212 */ /* 0x000fe200078efcff */
[----:B------:R-:W-:Y:S06]  /*1d60*/  BRA `(.L_x_48) ;  /* 0x0000000000107947 */ /* 0x000fec0003800000 */
.L_x_47:
[----:B------:R-:W-:-:S04]  /*1d70*/  LOP3.LUT R0, R0, 0x80000000, RZ, 0xc0, !PT ;  /* 0x8000000000007812 */ /* 0x000fc800078ec0ff */
[----:B------:R-:W-:Y:S01]  /*1d80*/  LOP3.LUT R0, R0, 0x7f800000, RZ, 0xfc, !PT ;  /* 0x7f80000000007812 */ /* 0x000fe200078efcff */
[----:B------:R-:W-:Y:S06]  /*1d90*/  BRA `(.L_x_48) ;  /* 0x0000000000047947 */ /* 0x000fec0003800000 */
.L_x_46:
[----:B------:R-:W-:-:S07]  /*1da0*/  IMAD R0, R9, 0x800000, R0 ;  /* 0x0080000009007824 */ /* 0x000fce00078e0200 */
.L_x_48:
[----:B------:R-:W-:Y:S05]  /*1db0*/  BSYNC.RECONVERGENT B2 ;  /* 0x0000000000027941 */ /* 0x000fea0003800200 */
.L_x_45:
[----:B------:R-:W-:Y:S05]  /*1dc0*/  BRA `(.L_x_49) ;  /* 0x0000000000207947 */ /* 0x000fea0003800000 */
.L_x_44:
[----:B------:R-:W-:-:S04]  /*1dd0*/  LOP3.LUT R0, R11, 0x80000000, R10, 0x48, !PT ;  /* 0x800000000b007812 */ /* 0x000fc800078e480a */
[----:B------:R-:W-:Y:S01]  /*1de0*/  LOP3.LUT R0, R0, 0x7f800000, RZ, 0xfc, !PT ;  /* 0x7f80000000007812 */ /* 0x000fe200078efcff */
[----:B------:R-:W-:Y:S06]  /*1df0*/  BRA `(.L_x_49) ;  /* 0x0000000000147947 */ /* 0x000fec0003800000 */
.L_x_43:
[----:B------:R-:W-:Y:S01]  /*1e00*/  LOP3.LUT R0, R11, 0x80000000, R10, 0x48, !PT ;  /* 0x800000000b007812 */ /* 0x000fe200078e480a */
[----:B------:R-:W-:Y:S06]  /*1e10*/  BRA `(.L_x_49) ;  /* 0x00000000000c7947 */ /* 0x000fec0003800000 */
.L_x_42:
[----:B------:R-:W0:Y:S01]  /*1e20*/  MUFU.RSQ R0, -QNAN ;  /* 0xffc0000000007908 */ /* 0x000e220000001400 */
[----:B------:R-:W-:Y:S05]  /*1e30*/  BRA `(.L_x_49) ;  /* 0x0000000000047947 */ /* 0x000fea0003800000 */
.L_x_41:
[----:B------:R-:W-:-:S07]  /*1e40*/  FADD.FTZ R0, R0, R3 ;  /* 0x0000000300007221 */ /* 0x000fce0000010000 */
.L_x_49:
[----:B------:R-:W-:Y:S05]  /*1e50*/  BSYNC.RECONVERGENT B1 ;  /* 0x0000000000017941 */ /* 0x000fea0003800200 */
.L_x_39:
[----:B------:R-:W-:-:S04]  /*1e60*/  HFMA2 R3, -RZ, RZ, 0, 0 ;  /* 0x00000000ff037431 */ /* 0x000fc800000001ff */
[----:B0-----:R-:W-:Y:S05]  /*1e70*/  RET.REL.NODEC R2 `(render_poly_bkg) ;  /* 0xffffffe002607950 */ /* 0x001fea0003c3ffff */
.L_x_50:
        /* <DEDUP_REMOVED lines=16> */
.L_x_97:


//--------------------- .text.render_exp_bkg      --------------------------
	.section	.text.render_exp_bkg,"ax",@progbits
	.align	128
        .global         render_exp_bkg
        .type           render_exp_bkg,@function
        .size           render_exp_bkg,(.L_x_98 - render_exp_bkg)
        .other          render_exp_bkg,@"STO_CUDA_ENTRY STV_DEFAULT"
render_exp_bkg:
.text.render_exp_bkg:
        /* <DEDUP_REMOVED lines=22> */
[----:B-1----:R-:W-:Y:S01]  /*0160*/  IMAD.MOV.U32 R4, RZ, RZ, RZ ;  /* 0x000000ffff047224 */ /* 0x002fe200078e00ff */
[----:B--2---:R-:W-:-:S05]  /*0170*/  IADD3 R7, PT, PT, RZ, -R5, RZ ;  /* 0x80000005ff077210 */ /* 0x004fca0007ffe0ff */
[----:B------:R-:W-:-:S04]  /*0180*/  IMAD R7, R7, UR8, RZ ;  /* 0x0000000807077c24 */ /* 0x000fc8000f8e02ff */
[----:B------:R-:W-:-:S06]  /*0190*/  IMAD.HI.U32 R5, R5, R7, R4 ;  /* 0x0000000705057227 */ /* 0x000fcc00078e0004 */
[----:B------:R-:W-:-:S05]  /*01a0*/  IMAD.HI.U32 R4, R5, R2, RZ ;  /* 0x0000000205047227 */ /* 0x000fca00078e00ff */
[----:B------:R-:W-:-:S05]  /*01b0*/  IADD3 R5, PT, PT, -R4, RZ, RZ ;  /* 0x000000ff04057210 */ /* 0x000fca0007ffe1ff */
[----:B------:R-:W-:-:S05]  /*01c0*/  IMAD R5, R5, UR8, R2 ;  /* 0x0000000805057c24 */ /* 0x000fca000f8e0202 */
[----:B------:R-:W-:-:S13]  /*01d0*/  ISETP.GE.U32.AND P0, PT, R5, UR8, PT ;  /* 0x0000000805007c0c */ /* 0x000fda000bf06070 */
[----:B------:R-:W-:Y:S01]  /*01e0*/  @P0 VIADD R5, R5, -UR8 ;  /* 0x8000000805050c36 */ /* 0x000fe20008000000 */
[----:B------:R-:W-:-:S04]  /*01f0*/  @P0 IADD3 R4, PT, PT, R4, 0x1, RZ ;  /* 0x0000000104040810 */ /* 0x000fc80007ffe0ff */
[----:B------:R-:W-:Y:S01]  /*0200*/  ISETP.GE.U32.AND P1, PT, R5, UR8, PT ;  /* 0x0000000805007c0c */ /* 0x000fe2000bf26070 */
[----:B------:R-:W-:-:S12]  /*0210*/  HFMA2 R5, -RZ, RZ, 0, 0 ;  /* 0x00000000ff057431 */ /* 0x000fd800000001ff */
[----:B------:R-:W-:Y:S01]  /*0220*/  @P1 VIADD R4, R4, 0x1 ;  /* 0x0000000104041836 */ /* 0x000fe20000000000 */
[----:B------:R-:W-:Y:S01]  /*0230*/  @!P2 LOP3.LUT R4, RZ, UR8, RZ, 0x33, !PT ;  /* 0x00000008ff04ac12 */ /* 0x000fe2000f8e33ff */
[----:B------:R-:W-:Y:S06]  /*0240*/  BRA `(.L_x_52) ;  /* 0x0000000000107947 */ /* 0x000fec0003800000 */
.L_x_51:
[----:B------:R-:W-:-:S07]  /*0250*/  MOV R0, 0x270 ;  /* 0x0000027000007802 */ /* 0x000fce0000000f00 */
[----:B0-----:R-:W-:Y:S05]  /*0260*/  CALL.REL.NOINC `($__internal_4_$__cuda_sm20_div_u64) ;  /* 0x0000000000a07944 */ /* 0x001fea0003c00000 */
[----:B------:R-:W-:Y:S01]  /*0270*/  IMAD.MOV.U32 R4, RZ, RZ, R6 ;  /* 0x000000ffff047224 */ /* 0x000fe200078e0006 */
[----:B------:R-:W-:-:S07]  /*0280*/  MOV R5, R7 ;  /* 0x0000000700057202 */ /* 0x000fce0000000f00 */
.L_x_52:
[----:B------:R-:W1:Y:S01]  /*0290*/  LDCU.64 UR6, c[0x0][0x3a0] ;  /* 0x00007400ff0677ac */ /* 0x000e620008000a00 */
[----:B------:R-:W-:Y:S01]  /*02a0*/  IADD3 R9, P0, PT, RZ, -R4, RZ ;  /* 0x80000004ff097210 */ /* 0x000fe20007f1e0ff */
[----:B------:R-:W-:Y:S01]  /*02b0*/  IMAD.MOV.U32 R3, RZ, RZ, RZ ;  /* 0x000000ffff037224 */ /* 0x000fe200078e00ff */
[C---:B------:R-:W-:Y:S01]  /*02c0*/  SHF.L.U32 R0, R4.reuse, 0x2, RZ ;  /* 0x0000000204007819 */ /* 0x040fe200000006ff */
[----:B------:R-:W2:Y:S02]  /*02d0*/  LDCU.128 UR8, c[0x0][0x390] ;  /* 0x00007200ff0877ac */ /* 0x000ea40008000c00 */
[--C-:B------:R-:W-:Y:S01]  /*02e0*/  IMAD.X R8, RZ, RZ, ~R5.reuse, P0 ;  /* 0x000000ffff087224 */ /* 0x100fe200000e0e05 */
[----:B------:R-:W-:Y:S01]  /*02f0*/  SHF.L.U64.HI R5, R4, 0x2, R5 ;  /* 0x0000000204057819 */ /* 0x000fe20000010205 */
[----:B------:R-:W3:Y:S02]  /*0300*/  LDCU.128 UR12, c[0x0][0x380] ;  /* 0x00007000ff0c77ac */ /* 0x000ee40008000c00 */
[----:B-1----:R-:W-:-:S02]  /*0310*/  IMAD R8, R8, UR6, RZ ;  /* 0x0000000608087c24 */ /* 0x002fc4000f8e02ff */
[----:B------:R-:W-:Y:S01]  /*0320*/  IMAD.WIDE.U32 R6, R9, UR6, R2 ;  /* 0x0000000609067c25 */ /* 0x000fe2000f8e0002 */
[----:B--2---:R-:W-:-:S03]  /*0330*/  IADD3 R10, P1, PT, R0, UR8, RZ ;  /* 0x00000008000a7c10 */ /* 0x004fc6000ff3e0ff */
[----:B------:R-:W-:Y:S01]  /*0340*/  IMAD R3, R9, UR7, R8 ;  /* 0x0000000709037c24 */ /* 0x000fe2000f8e0208 */
[----:B---3--:R-:W-:Y:S02]  /*0350*/  LEA R8, P0, R6, UR14, 0x2 ;  /* 0x0000000e06087c11 */ /* 0x008fe4000f8010ff */
[----:B------:R-:W-:Y:S02]  /*0360*/  IADD3.X R11, PT, PT, R5, UR9, RZ, P1, !PT ;  /* 0x00000009050b7c10 */ /* 0x000fe40008ffe4ff */
[----:B------:R-:W-:-:S04]  /*0370*/  IADD3 R3, PT, PT, R7, R3, RZ ;  /* 0x0000000307037210 */ /* 0x000fc80007ffe0ff */
[----:B------:R-:W-:Y:S01]  /*0380*/  LEA.HI.X R9, R6, UR15, R3, 0x2, P0 ;  /* 0x0000000f06097c11 */ /* 0x000fe200080f1403 */
[----:B0-----:R-:W2:Y:S04]  /*0390*/  LDG.E R11, desc[UR4][R10.64] ;  /* 0x000000040a0b7981 */ /* 0x001ea8000c1e1900 */
[----:B------:R-:W2:Y:S01]  /*03a0*/  LDG.E R8, desc[UR4][R8.64] ;  /* 0x0000000408087981 */ /* 0x000ea2000c1e1900 */
[----:B------:R-:W-:Y:S02]  /*03b0*/  IADD3 R6, P0, PT, R0, UR10, RZ ;  /* 0x0000000a00067c10 */ /* 0x000fe4000ff1e0ff */
[----:B------:R-:W-:Y:S02]  /*03c0*/  LEA R4, P1, R2, UR12, 0x2 ;  /* 0x0000000c02047c11 */ /* 0x000fe4000f8210ff */
[----:B------:R-:W-:-:S02]  /*03d0*/  IADD3.X R7, PT, PT, R5, UR11, RZ, P0, !PT ;  /* 0x0000000b05077c10 */ /* 0x000fc400087fe4ff */
[----:B------:R-:W-:-:S03]  /*03e0*/  LEA.HI.X R5, R2, UR13, RZ, 0x2, P1 ;  /* 0x0000000d02057c11 */ /* 0x000fc600088f14ff */
[----:B------:R0:W3:Y:S04]  /*03f0*/  LDG.E R6, desc[UR4][R6.64] ;  /* 0x0000000406067981 */ /* 0x0000e8000c1e1900 */
[----:B------:R-:W3:Y:S01]  /*0400*/  LDG.E R13, desc[UR4][R4.64] ;  /* 0x00000004040d7981 */ /* 0x000ee2000c1e1900 */
[----:B------:R-:W-:Y:S01]  /*0410*/  IMAD.MOV.U32 R3, RZ, RZ, 0x3bbb989d ;  /* 0x3bbb989dff037424 */ /* 0x000fe200078e00ff */
[----:B------:R-:W-:Y:S01]  /*0420*/  MOV R15, 0x437c0000 ;  /* 0x437c0000000f7802 */ /* 0x000fe20000000f00 */
[----:B--2---:R-:W-:-:S04]  /*0430*/  FMUL R0, R8, R11 ;  /* 0x0000000b08007220 */ /* 0x004fc80000400000 */
[----:B------:R-:W-:-:S04]  /*0440*/  FFMA.SAT R2, R0, R3, 0.5 ;  /* 0x3f00000000027423 */ /* 0x000fc80000002003 */
[----:B------:R-:W-:-:S04]  /*0450*/  FFMA.RM R2, R2, R15, 12582913 ;  /* 0x4b40000102027423 */ /* 0x000fc8000000400f */
[C---:B------:R-:W-:Y:S01]  /*0460*/  FADD R3, R2.reuse, -12583039 ;  /* 0xcb40007f02037421 */ /* 0x040fe20000000000 */
[----:B------:R-:W-:-:S03]  /*0470*/  IMAD.SHL.U32 R2, R2, 0x800000, RZ ;  /* 0x0080000002027824 */ /* 0x000fc600078e00ff */
[----:B------:R-:W-:-:S04]  /*0480*/  FFMA R3, R0, 1.4426950216293334961, -R3 ;  /* 0x3fb8aa3b00037823 */ /* 0x000fc80000000803 */
[----:B------:R-:W-:-:S06]  /*0490*/  FFMA R3, R0, 1.925963033500011079e-08, R3 ;  /* 0x32a5706000037823 */ /* 0x000fcc0000000003 */
[----:B------:R-:W0:Y:S02]  /*04a0*/  MUFU.EX2 R3, R3 ;  /* 0x0000000300037308 */ /* 0x000e240000000800 */
[----:B0-----:R-:W-:-:S04]  /*04b0*/  FMUL R7, R2, R3 ;  /* 0x0000000302077220 */ /* 0x001fc80000400000 */
[----:B---3--:R-:W-:-:S05]  /*04c0*/  FFMA R7, R6, R7, R13 ;  /* 0x0000000706077223 */ /* 0x008fca000000000d */
[----:B------:R-:W-:Y:S01]  /*04d0*/  STG.E desc[UR4][R4.64], R7 ;  /* 0x0000000704007986 */ /* 0x000fe2000c101904 */
[----:B------:R-:W-:Y:S05]  /*04e0*/  EXIT ;  /* 0x000000000000794d */ /* 0x000fea0003800000 */
        .weak           $__internal_4_$__cuda_sm20_div_u64
        .type           $__internal_4_$__cuda_sm20_div_u64,@function
        .size           $__internal_4_$__cuda_sm20_div_u64,(.L_x_98 - $__internal_4_$__cuda_sm20_div_u64)
$__internal_4_$__cuda_sm20_div_u64:
        /* <DEDUP_REMOVED lines=41> */
[----:B------:R-:W-:Y:S01]  /*0780*/  IMAD R7, R9, R5, R7 ;  /* 0x0000000509077224 */ /* 0x000fe200078e0207 */
[----:B------:R-:W-:-:S03]  /*0790*/  IADD3 R13, P1, PT, -R6, R2, RZ ;  /* 0x00000002060d7210 */ /* 0x000fc60007f3e1ff */
[-C--:B------:R-:W-:Y:S01]  /*07a0*/  IMAD R7, R11, R4.reuse, R7 ;  /* 0x000000040b077224 */ /* 0x080fe200078e0207 */
[----:B------:R-:W-:-:S03]  /*07b0*/  ISETP.GE.U32.AND P0, PT, R13, R4, PT ;  /* 0x000000040d00720c */ /* 0x000fc60003f06070 */
[----:B------:R-:W-:Y:S01]  /*07c0*/  IMAD.X R12, RZ, RZ, ~R7, P1 ;  /* 0x000000ffff0c7224 */ /* 0x000fe200008e0e07 */
[----:B------:R-:W-:Y:S02]  /*07d0*/  IADD3 R6, P1, PT, R9, 0x1, RZ ;  /* 0x0000000109067810 */ /* 0x000fe40007f3e0ff */
[----:B------:R-:W-:Y:S02]  /*07e0*/  IADD3 R7, P2, PT, R13, -R4, RZ ;  /* 0x800000040d077210 */ /* 0x000fe40007f5e0ff */
[CC--:B------:R-:W-:Y:S01]  /*07f0*/  ISETP.GE.U32.AND.EX P0, PT, R12.reuse, R5.reuse, PT, P0 ;  /* 0x000000050c00720c */ /* 0x0c0fe20003f06100 */
[----:B------:R-:W-:Y:S01]  /*0800*/  IMAD.X R8, RZ, RZ, R11, P1 ;  /* 0x000000ffff087224 */ /* 0x000fe200008e060b */
[----:B------:R-:W-:Y:S02]  /*0810*/  IADD3.X R10, PT, PT, R12, ~R5, RZ, P2, !PT ;  /* 0x800000050c0a7210 */ /* 0x000fe400017fe4ff */
[----:B------:R-:W-:Y:S02]  /*0820*/  SEL R7, R7, R13, P0 ;  /* 0x0000000d07077207 */ /* 0x000fe40000000000 */
[----:B------:R-:W-:-:S02]  /*0830*/  SEL R9, R6, R9, P0 ;  /* 0x0000000906097207 */ /* 0x000fc40000000000 */
[----:B------:R-:W-:Y:S02]  /*0840*/  SEL R10, R10, R12, P0 ;  /* 0x0000000c0a0a7207 */ /* 0x000fe40000000000 */
[----:B------:R-:W-:Y:S02]  /*0850*/  SEL R8, R8, R11, P0 ;  /* 0x0000000b08087207 */ /* 0x000fe40000000000 */
[----:B------:R-:W-:Y:S02]  /*0860*/  ISETP.GE.U32.AND P0, PT, R7, R4, PT ;  /* 0x000000040700720c */ /* 0x000fe40003f06070 */
[----:B------:R-:W-:Y:S02]  /*0870*/  IADD3 R6, P2, PT, R9, 0x1, RZ ;  /* 0x0000000109067810 */ /* 0x000fe40007f5e0ff */
[----:B------:R-:W-:Y:S01]  /*0880*/  ISETP.NE.U32.AND P1, PT, R4, RZ, PT ;  /* 0x000000ff0400720c */ /* 0x000fe20003f25070 */
[----:B------:R-:W-:Y:S01]  /*0890*/  IMAD.MOV.U32 R4, RZ, RZ, R0 ;  /* 0x000000ffff047224 */ /* 0x000fe200078e0000 */
[----:B------:R-:W-:-:S02]  /*08a0*/  ISETP.GE.U32.AND.EX P0, PT, R10, R5, PT, P0 ;  /* 0x000000050a00720c */ /* 0x000fc40003f06100 */
[-C--:B------:R-:W-:Y:S02]  /*08b0*/  IADD3.X R7, PT, PT, RZ, R8.reuse, RZ, P2, !PT ;  /* 0x00000008ff077210 */ /* 0x080fe400017fe4ff */
[----:B------:R-:W-:Y:S02]  /*08c0*/  ISETP.NE.AND.EX P1, PT, R5, RZ, PT, P1 ;  /* 0x000000ff0500720c */ /* 0x000fe40003f25310 */
[----:B------:R-:W-:Y:S02]  /*08d0*/  MOV R5, 0x0 ;  /* 0x0000000000057802 */ /* 0x000fe40000000f00 */
[----:B------:R-:W-:Y:S02]  /*08e0*/  SEL R6, R6, R9, P0 ;  /* 0x0000000906067207 */ /* 0x000fe40000000000 */
[----:B------:R-:W-:Y:S02]  /*08f0*/  SEL R7, R7, R8, P0 ;  /* 0x0000000807077207 */ /* 0x000fe40000000000 */
[----:B------:R-:W-:-:S02]  /*0900*/  SEL R6, R6, 0xffffffff, P1 ;  /* 0xffffffff06067807 */ /* 0x000fc40000800000 */
[----:B------:R-:W-:Y:S01]  /*0910*/  SEL R7, R7, 0xffffffff, P1 ;  /* 0xffffffff07077807 */ /* 0x000fe20000800000 */
[----:B------:R-:W-:Y:S06]  /*0920*/  RET.REL.NODEC R4 `(render_exp_bkg) ;  /* 0xfffffff404b47950 */ /* 0x000fec0003c3ffff */
.L_x_53:
        /* <DEDUP_REMOVED lines=13> */
.L_x_98:


//--------------------- .text.render_peaks        --------------------------
	.section	.text.render_peaks,"ax",@progbits
	.align	128
        .global         render_peaks
        .type           render_peaks,@function
        .size           render_peaks,(.L_x_102 - render_peaks)
        .other          render_peaks,@"STO_CUDA_ENTRY STV_DEFAULT"
render_peaks:
.text.render_peaks:
        /* <DEDUP_REMOVED lines=11> */
[----:B------:R-:W-:Y:S02]  /*00b0*/  MOV R0, UR5 ;  /* 0x0000000500007c02 */ /* 0x000fe40008000f00 */
        /* <DEDUP_REMOVED lines=14> */
[----:B------:R-:W-:-:S04]  /*01a0*/  IMAD.HI.U32 R3, R3, R7, R2 ;  /* 0x0000000703037227 */ /* 0x000fc800078e0002 */
[----:B------:R-:W-:Y:S02]  /*01b0*/  HFMA2 R7, -RZ, RZ, 0, 0 ;  /* 0x00000000ff077431 */ /* 0x000fe400000001ff */
[----:B------:R-:W-:-:S05]  /*01c0*/  IMAD.HI.U32 R6, R3, R4, RZ ;  /* 0x0000000403067227 */ /* 0x000fca00078e00ff */
[----:B------:R-:W-:-:S05]  /*01d0*/  IADD3 R3, PT, PT, -R6, RZ, RZ ;  /* 0x000000ff06037210 */ /* 0x000fca0007ffe1ff */
[----:B------:R-:W-:-:S05]  /*01e0*/  IMAD R3, R3, UR10, R4 ;  /* 0x0000000a03037c24 */ /* 0x000fca000f8e0204 */
[----:B------:R-:W-:-:S13]  /*01f0*/  ISETP.GE.U32.AND P0, PT, R3, UR10, PT ;  /* 0x0000000a03007c0c */ /* 0x000fda000bf06070 */
[----:B------:R-:W-:Y:S01]  /*0200*/  @P0 VIADD R3, R3, -UR10 ;  /* 0x8000000a03030c36 */ /* 0x000fe20008000000 */
[----:B------:R-:W-:-:S04]  /*0210*/  @P0 IADD3 R6, PT, PT, R6, 0x1, RZ ;  /* 0x0000000106060810 */ /* 0x000fc80007ffe0ff */
[----:B------:R-:W-:-:S13]  /*0220*/  ISETP.GE.U32.AND P1, PT, R3, UR10, PT ;  /* 0x0000000a03007c0c */ /* 0x000fda000bf26070 */
[----:B------:R-:W-:Y:S01]  /*0230*/  @P1 VIADD R6, R6, 0x1 ;  /* 0x0000000106061836 */ /* 0x000fe20000000000 */
[----:B------:R-:W-:Y:S01]  /*0240*/  @!P2 LOP3.LUT R6, RZ, UR10, RZ, 0x33, !PT ;  /* 0x0000000aff06ac12 */ /* 0x000fe2000f8e33ff */
[----:B------:R-:W-:Y:S06]  /*0250*/  BRA `(.L_x_55) ;  /* 0x0000000000087947 */ /* 0x000fec0003800000 */
.L_x_54:
[----:B------:R-:W-:-:S07]  /*0260*/  MOV R0, 0x280 ;  /* 0x0000028000007802 */ /* 0x000fce0000000f00 */
[----:B0-----:R-:W-:Y:S05]  /*0270*/  CALL.REL.NOINC `($__internal_5_$__cuda_sm20_div_u64) ;  /* 0x0000001400e07944 */ /* 0x001fea0003c00000 */
.L_x_55:
[----:B------:R-:W1:Y:S01]  /*0280*/  LDCU.64 UR6, c[0x0][0x3b0] ;  /* 0x00007600ff0677ac */ /* 0x000e620008000a00 */
[----:B------:R-:W2:Y:S01]  /*0290*/  LDCU.64 UR8, c[0x0][0x3d0] ;  /* 0x00007a00ff0877ac */ /* 0x000ea20008000a00 */
[----:B-1----:R-:W-:-:S04]  /*02a0*/  LEA R8, P0, R6, UR6, 0x4 ;  /* 0x0000000606087c11 */ /* 0x002fc8000f8020ff */
[----:B------:R-:W-:Y:S01]  /*02b0*/  LEA.HI.X R9, R6, UR7, R7, 0x4, P0 ;  /* 0x0000000706097c11 */ /* 0x000fe200080f2407 */
[----:B------:R-:W1:Y:S04]  /*02c0*/  LDCU.64 UR6, c[0x0][0x3c0] ;  /* 0x00007800ff0677ac */ /* 0x000e680008000a00 */
[----:B0-----:R-:W3:Y:S04]  /*02d0*/  LDG.E.64 R10, desc[UR4][R8.64] ;  /* 0x00000004080a7981 */ /* 0x001ee8000c1e1b00 */
[----:B------:R-:W3:Y:S01]  /*02e0*/  LDG.E.64 R2, desc[UR4][R8.64+0x8] ;  /* 0x0000080408027981 */ /* 0x000ee2000c1e1b00 */
[----:B------:R-:W-:Y:S01]  /*02f0*/  IADD3 R15, P0, PT, RZ, -R6, RZ ;  /* 0x80000006ff0f7210 */ /* 0x000fe20007f1e0ff */
[----:B------:R-:W-:Y:S01]  /*0300*/  BSSY.RECONVERGENT B0, `(.L_x_56) ;  /* 0x000016a000007945 */ /* 0x000fe20003800200 */
[----:B------:R-:W-:-:S02]  /*0310*/  MOV R5, RZ ;  /* 0x000000ff00057202 */ /* 0x000fc40000000f00 */
[----:B------:R-:W-:Y:S01]  /*0320*/  MOV R20, RZ ;  /* 0x000000ff00147202 */ /* 0x000fe20000000f00 */
[----:B------:R-:W-:Y:S02]  /*0330*/  IMAD.X R0, RZ, RZ, ~R7, P0 ;  /* 0x000000ffff007224 */ /* 0x000fe400000e0e07 */
[----:B--2---:R-:W-:-:S04]  /*0340*/  IMAD.WIDE.U32 R6, R15, UR8, R4 ;  /* 0x000000080f067c25 */ /* 0x004fc8000f8e0004 */
[----:B------:R-:W-:-:S04]  /*0350*/  IMAD R0, R0, UR8, RZ ;  /* 0x0000000800007c24 */ /* 0x000fc8000f8e02ff */
[----:B------:R-:W-:-:S05]  /*0360*/  IMAD R15, R15, UR9, R0 ;  /* 0x000000090f0f7c24 */ /* 0x000fca000f8e0200 */
[----:B------:R-:W-:Y:S02]  /*0370*/  IADD3 R7, PT, PT, R7, R15, RZ ;  /* 0x0000000f07077210 */ /* 0x000fe40007ffe0ff */
[----:B---3--:R-:W-:-:S04]  /*0380*/  IADD3 R13, P1, PT, R10, R2, RZ ;  /* 0x000000020a0d7210 */ /* 0x008fc80007f3e0ff */
[----:B------:R-:W-:Y:S01]  /*0390*/  ISETP.GE.U32.AND P0, PT, R10, R13, PT ;  /* 0x0000000d0a00720c */ /* 0x000fe20003f06070 */
[----:B------:R-:W-:Y:S01]  /*03a0*/  IMAD.X R9, R11, 0x1, R3, P1 ;  /* 0x000000010b097824 */ /* 0x000fe200008e0603 */
[----:B-1----:R-:W-:-:S04]  /*03b0*/  LEA R8, P1, R6, UR6, 0x2 ;  /* 0x0000000606087c11 */ /* 0x002fc8000f8210ff */
[----:B------:R-:W-:Y:S02]  /*03c0*/  ISETP.GE.U32.AND.EX P0, PT, R11, R9, PT, P0 ;  /* 0x000000090b00720c */ /* 0x000fe40003f06100 */
[----:B------:R-:W-:-:S11]  /*03d0*/  LEA.HI.X R9, R6, UR7, R7, 0x2, P1 ;  /* 0x0000000706097c11 */ /* 0x000fd600088f1407 */
[----:B------:R-:W-:Y:S05]  /*03e0*/  @P0 BRA `(.L_x_57) ;  /* 0x00000014006c0947 */ /* 0x000fea0003800000 */
[----:B------:R-:W0:Y:S01]  /*03f0*/  LDCU.128 UR8, c[0x0][0x380] ;  /* 0x00007000ff0877ac */ /* 0x000e220008000c00 */
[----:B------:R1:W5:Y:S01]  /*0400*/  LDG.E R19, desc[UR4][R8.64] ;  /* 0x0000000408137981 */ /* 0x000362000c1e1900 */
[C---:B------:R-:W-:Y:S01]  /*0410*/  IMAD.SHL.U32 R14, R10.reuse, 0x4, RZ ;  /* 0x000000040a0e7824 */ /* 0x040fe200078e00ff */
[----:B------:R-:W-:Y:S01]  /*0420*/  SHF.L.U64.HI R0, R10, 0x2, R11 ;  /* 0x000000020a007819 */ /* 0x000fe2000001020b */
[----:B------:R-:W2:Y:S01]  /*0430*/  LDCU.128 UR12, c[0x0][0x390] ;  /* 0x00007200ff0c77ac */ /* 0x000ea20008000c00 */
[----:B------:R-:W-:Y:S01]  /*0440*/  MOV R11, R2 ;  /* 0x00000002000b7202 */ /* 0x000fe20000000f00 */
[----:B------:R-:W-:Y:S01]  /*0450*/  IMAD.MOV.U32 R20, RZ, RZ, RZ ;  /* 0x000000ffff147224 */ /* 0x000fe200078e00ff */
[----:B------:R-:W-:Y:S01]  /*0460*/  MOV R10, R3 ;  /* 0x00000003000a7202 */ /* 0x000fe20000000f00 */
[----:B------:R-:W3:Y:S01]  /*0470*/  LDCU.64 UR6, c[0x0][0x3a0] ;  /* 0x00007400ff0677ac */ /* 0x000ee20008000a00 */
[C---:B0-----:R-:W-:Y:S02]  /*0480*/  IADD3 R6, P0, PT, R14.reuse, UR8, RZ ;  /* 0x000000080e067c10 */ /* 0x041fe4000ff1e0ff */
[----:B------:R-:W-:-:S02]  /*0490*/  IADD3 R18, P3, PT, R14, UR10, RZ ;  /* 0x0000000a0e127c10 */ /* 0x000fc4000ff7e0ff */
[C---:B--2---:R-:W-:Y:S02]  /*04a0*/  IADD3 R17, P1, PT, R14.reuse, UR12, RZ ;  /* 0x0000000c0e117c10 */ /* 0x044fe4000ff3e0ff */
[----:B------:R-:W-:Y:S02]  /*04b0*/  IADD3 R16, P2, PT, R14, UR14, RZ ;  /* 0x0000000e0e107c10 */ /* 0x000fe4000ff5e0ff */
[----:B------:R-:W-:Y:S02]  /*04c0*/  IADD3.X R7, PT, PT, R0, UR9, RZ, P0, !PT ;  /* 0x0000000900077c10 */ /* 0x000fe400087fe4ff */
[----:B---3--:R-:W-:Y:S02]  /*04d0*/  IADD3 R14, P0, PT, R14, UR6, RZ ;  /* 0x000000060e0e7c10 */ /* 0x008fe4000ff1e0ff */
[C---:B------:R-:W-:Y:S02]  /*04e0*/  IADD3.X R15, PT, PT, R0.reuse, UR11, RZ, P3, !PT ;  /* 0x0000000b000f7c10 */ /* 0x040fe40009ffe4ff */
[----:B------:R-:W-:-:S02]  /*04f0*/  IADD3.X R12, PT, PT, R0, UR13, RZ, P1, !PT ;  /* 0x0000000d000c7c10 */ /* 0x000fc40008ffe4ff */
[C---:B------:R-:W-:Y:S02]  /*0500*/  IADD3.X R13, PT, PT, R0.reuse, UR15, RZ, P2, !PT ;  /* 0x0000000f000d7c10 */ /* 0x040fe400097fe4ff */
[----:B-1----:R-:W-:-:S07]  /*0510*/  IADD3.X R9, PT, PT, R0, UR7, RZ, P0, !PT ;  /* 0x0000000700097c10 */ /* 0x002fce00087fe4ff */
.L_x_76:
[----:B------:R-:W-:Y:S02]  /*0520*/  MOV R2, R16 ;  /* 0x0000001000027202 */ /* 0x000fe40000000f00 */
[----:B------:R-:W-:-:S05]  /*0530*/  MOV R3, R13 ;  /* 0x0000000d00037202 */ /* 0x000fca0000000f00 */
[----:B------:R0:W2:Y:S02]  /*0540*/  LDG.E R21, desc[UR4][R2.64] ;  /* 0x0000000402157981 */ /* 0x0000a4000c1e1900 */
[----:B0-----:R-:W-:Y:S01]  /*0550*/  IMAD.MOV.U32 R2, RZ, RZ, R18 ;  /* 0x000000ffff027224 */ /* 0x001fe200078e0012 */
[----:B------:R-:W-:-:S05]  /*0560*/  MOV R3, R15 ;  /* 0x0000000f00037202 */ /* 0x000fca0000000f00 */
[----:B------:R-:W3:Y:S01]  /*0570*/  LDG.E R0, desc[UR4][R2.64] ;  /* 0x0000000402007981 */ /* 0x000ee2000c1e1900 */
[----:B------:R-:W-:-:S06]  /*0580*/  MOV R8, R14 ;  /* 0x0000000e00087202 */ /* 0x000fcc0000000f00 */
[----:B-----5:R0:W5:Y:S01]  /*0590*/  LDG.E R8, desc[UR4][R8.64] ;  /* 0x0000000408087981 */ /* 0x020162000c1e1900 */
[----:B------:R-:W-:Y:S01]  /*05a0*/  BSSY.RECONVERGENT B1, `(.L_x_58) ;  /* 0x0000010000017945 */ /* 0x000fe20003800200 */
[C---:B--2---:R-:W-:Y:S01]  /*05b0*/  FMUL R23, R21.reuse, 0.5 ;  /* 0x3f00000015177820 */ /* 0x044fe20000400000 */
[----:B------:R-:W-:-:S03]  /*05c0*/  FMUL R21, R21, 0.42466089129447937012 ;  /* 0x3ed96d2715157820 */ /* 0x000fc60000400000 */
[----:B------:R-:W1:Y:S01]  /*05d0*/  MUFU.RCP R22, R23 ;  /* 0x0000001700167308 */ /* 0x000e620000001000 */
[----:B---3--:R-:W-:-:S07]  /*05e0*/  FADD R0, R19, -R0 ;  /* 0x8000000013007221 */ /* 0x008fce0000000000 */
[----:B------:R-:W2:Y:S01]  /*05f0*/  FCHK P0, R0, R23 ;  /* 0x0000001700007302 */ /* 0x000ea20000000000 */
[----:B-1----:R-:W-:-:S04]  /*0600*/  FFMA R25, -R23, R22, 1 ;  /* 0x3f80000017197423 */ /* 0x002fc80000000116 */
[----:B------:R-:W-:-:S04]  /*0610*/  FFMA R25, R22, R25, R22 ;  /* 0x0000001916197223 */ /* 0x000fc80000000016 */
[----:B------:R-:W-:-:S04]  /*0620*/  FFMA R22, R0, R25, RZ ;  /* 0x0000001900167223 */ /* 0x000fc800000000ff */
[----:B------:R-:W-:-:S04]  /*0630*/  FFMA R24, -R23, R22, R0 ;  /* 0x0000001617187223 */ /* 0x000fc80000000100 */
[----:B------:R-:W-:Y:S01]  /*0640*/  FFMA R2, R25, R24, R22 ;  /* 0x0000001819027223 */ /* 0x000fe20000000016 */
[----:B0-2---:R-:W-:Y:S06]  /*0650*/  @!P0 BRA `(.L_x_59) ;  /* 0x0000000000108947 */ /* 0x005fec0003800000 */
[----:B------:R-:W-:Y:S01]  /*0660*/  IMAD.MOV.U32 R3, RZ, RZ, R23 ;  /* 0x000000ffff037224 */ /* 0x000fe200078e0017 */
[----:B------:R-:W-:-:S07]  /*0670*/  MOV R24, 0x690 ;  /* 0x0000069000187802 */ /* 0x000fce0000000f00 */
[----:B-----5:R-:W-:Y:S05]  /*0680*/  CALL.REL.NOINC `($__internal_8_$__cuda_sm3x_div_rn_noftz_f32_slowpath) ;  /* 0x0000001c00247944 */ /* 0x020fea0003c00000 */
[----:B------:R-:W-:-:S07]  /*0690*/  MOV R2, R25 ;  /* 0x0000001900027202 */ /* 0x000fce0000000f00 */
.L_x_59:
[----:B------:R-:W-:Y:S05]  /*06a0*/  BSYNC.RECONVERGENT B1 ;  /* 0x0000000000017941 */ /* 0x000fea0003800200 */
.L_x_58:
[----:B------:R-:W-:Y:S01]  /*06b0*/  FSETP.NEU.AND P0, PT, R2, 1, PT ;  /* 0x3f8000000200780b */ /* 0x000fe20003f0d000 */
[----:B------:R-:W-:Y:S01]  /*06c0*/  BSSY.RECONVERGENT B1, `(.L_x_60) ;  /* 0x0000045000017945 */ /* 0x000fe20003800200 */
[----:B------:R-:W-:Y:S02]  /*06d0*/  HFMA2 R22, -RZ, RZ, 1.875, 0 ;  /* 0x3f800000ff167431 */ /* 0x000fe400000001ff */
[----:B------:R-:W-:-:S09]  /*06e0*/  FMUL R3, R23, 3.1415927410125732422 ;  /* 0x40490fdb17037820 */ /* 0x000fd20000400000 */
[----:B------:R-:W-:Y:S05]  /*06f0*/  @!P0 BRA `(.L_x_61) ;  /* 0x0000000400048947 */ /* 0x000fea0003800000 */
[----:B------:R-:W-:-:S13]  /*0700*/  FSETP.NAN.AND P0, PT, |R2|, |R2|, PT ;  /* 0x400000020200720b */ /* 0x000fda0003f08200 */
[----:B------:R-:W-:Y:S01]  /*0710*/  @P0 FADD R22, R2, 2 ;  /* 0x4000000002160421 */ /* 0x000fe20000000000 */
[----:B------:R-:W-:Y:S06]  /*0720*/  @P0 BRA `(.L_x_61) ;  /* 0x0000000000f80947 */ /* 0x000fec0003800000 */
[C---:B------:R-:W-:Y:S01]  /*0730*/  FMUL R23, |R2|.reuse, 16777216 ;  /* 0x4b80000002177820 */ /* 0x040fe20000400200 */
[----:B------:R-:W-:Y:S02]  /*0740*/  FSETP.GEU.AND P0, PT, |R2|, 1.175494350822287508e-38, PT ;  /* 0x008000000200780b */ /* 0x000fe40003f0e200 */
[----:B------:R-:W-:Y:S02]  /*0750*/  MOV R29, 0x3a2c32e4 ;  /* 0x3a2c32e4001d7802 */ /* 0x000fe40000000f00 */
[----:B------:R-:W-:-:S05]  /*0760*/  FSEL R23, R23, |R2|, !P0 ;  /* 0x4000000217177208 */ /* 0x000fca0004000000 */
[----:B------:R-:W-:-:S05]  /*0770*/  VIADD R22, R23, 0xc0cafb0d ;  /* 0xc0cafb0d17167836 */ /* 0x000fca0000000000 */
[----:B------:R-:W-:-:S04]  /*0780*/  LOP3.LUT R24, R22, 0xff800000, RZ, 0xc0, !PT ;  /* 0xff80000016187812 */ /* 0x000fc800078ec0ff */
[-C--:B------:R-:W-:Y:S02]  /*0790*/  IADD3 R23, PT, PT, R23, -R24.reuse, RZ ;  /* 0x8000001817177210 */ /* 0x080fe40007ffe0ff */
[----:B------:R-:W-:-:S03]  /*07a0*/  I2FP.F32.S32 R24, R24 ;  /* 0x0000001800187245 */ /* 0x000fc60000201400 */
[C---:B------:R-:W-:Y:S01]  /*07b0*/  FADD R26, R23.reuse, 1 ;  /* 0x3f800000171a7421 */ /* 0x040fe20000000000 */
[----:B------:R-:W-:-:S04]  /*07c0*/  FADD R23, R23, -1 ;  /* 0xbf80000017177421 */ /* 0x000fc80000000000 */
[----:B------:R-:W-:Y:S01]  /*07d0*/  FADD R25, R23, R23 ;  /* 0x0000001717197221 */ /* 0x000fe20000000000 */
[----:B------:R-:W0:Y:S03]  /*07e0*/  MUFU.RCP R26, R26 ;  /* 0x0000001a001a7308 */ /* 0x000e260000001000 */
[----:B0-----:R-:W-:-:S04]  /*07f0*/  FMUL R22, R26, R25 ;  /* 0x000000191a167220 */ /* 0x001fc80000400000 */
[----:B------:R-:W-:-:S04]  /*0800*/  FADD R25, R23, -R22 ;  /* 0x8000001617197221 */ /* 0x000fc80000000000 */
[----:B------:R-:W-:-:S04]  /*0810*/  FADD R28, R25, R25 ;  /* 0x00000019191c7221 */ /* 0x000fc80000000000 */
[-C--:B------:R-:W-:Y:S01]  /*0820*/  FFMA R27, R23, -R22.reuse, R28 ;  /* 0x80000016171b7223 */ /* 0x080fe2000000001c */
[----:B------:R-:W-:Y:S02]  /*0830*/  FSEL R23, RZ, -24, P0 ;  /* 0xc1c00000ff177808 */ /* 0x000fe40000000000 */
[----:B------:R-:W-:Y:S01]  /*0840*/  FSETP.NEU.AND P0, PT, |R2|, +INF , PT ;  /* 0x7f8000000200780b */ /* 0x000fe20003f0d200 */
[----:B------:R-:W-:Y:S02]  /*0850*/  FMUL R27, R26, R27 ;  /* 0x0000001b1a1b7220 */ /* 0x000fe40000400000 */
[----:B------:R-:W-:Y:S01]  /*0860*/  FFMA R25, R24, 1.1920928955078125e-07, R23 ;  /* 0x3400000018197823 */ /* 0x000fe20000000017 */
[----:B------:R-:W-:Y:S01]  /*0870*/  FMUL R24, R22, R22 ;  /* 0x0000001616187220 */ /* 0x000fe20000400000 */
[----:B------:R-:W-:Y:S02]  /*0880*/  FSETP.NEU.AND P0, PT, R2, RZ, P0 ;  /* 0x000000ff0200720b */ /* 0x000fe4000070d000 */
[----:B------:R-:W-:Y:S01]  /*0890*/  FFMA R23, R22, 1.4426950216293334961, R25 ;  /* 0x3fb8aa3b16177823 */ /* 0x000fe20000000019 */
[----:B------:R-:W-:-:S03]  /*08a0*/  FFMA R29, R24, R29, 0.0032181653659790754318 ;  /* 0x3b52e7db181d7423 */ /* 0x000fc6000000001d */
[----:B------:R-:W-:Y:S01]  /*08b0*/  FADD R25, R25, -R23 ;  /* 0x8000001719197221 */ /* 0x000fe20000000000 */
[----:B------:R-:W-:-:S03]  /*08c0*/  FFMA R29, R24, R29, 0.018033718690276145935 ;  /* 0x3c93bb73181d7423 */ /* 0x000fc6000000001d */
[----:B------:R-:W-:Y:S01]  /*08d0*/  FFMA R26, R22, 1.4426950216293334961, R25 ;  /* 0x3fb8aa3b161a7823 */ /* 0x000fe20000000019 */
[----:B------:R-:W-:Y:S02]  /*08e0*/  FFMA R29, R24, R29, 0.12022458761930465698 ;  /* 0x3df6384f181d7423 */ /* 0x000fe4000000001d */
[----:B------:R-:W-:Y:S01]  /*08f0*/  @!P0 FADD R2, R2, R2 ;  /* 0x0000000202028221 */ /* 0x000fe20000000000 */
[----:B------:R-:W-:Y:S01]  /*0900*/  FFMA R25, R27, 1.4426950216293334961, R26 ;  /* 0x3fb8aa3b1b197823 */ /* 0x000fe2000000001a */
[----:B------:R-:W-:Y:S01]  /*0910*/  FMUL R29, R24, R29 ;  /* 0x0000001d181d7220 */ /* 0x000fe20000400000 */
[----:B------:R-:W-:Y:S02]  /*0920*/  IMAD.MOV.U32 R26, RZ, RZ, 0x391fcb8e ;  /* 0x391fcb8eff1a7424 */ /* 0x000fe400078e00ff */
[----:B------:R-:W-:Y:S01]  /*0930*/  FFMA R25, R22, 1.9251366722983220825e-08, R25 ;  /* 0x32a55e3416197823 */ /* 0x000fe20000000019 */
[----:B------:R-:W-:-:S04]  /*0940*/  FMUL R24, R29, 3 ;  /* 0x404000001d187820 */ /* 0x000fc80000400000 */
[----:B------:R-:W-:-:S04]  /*0950*/  FFMA R24, R27, R24, R25 ;  /* 0x000000181b187223 */ /* 0x000fc80000000019 */
[----:B------:R-:W-:-:S04]  /*0960*/  FFMA R24, R22, R29, R24 ;  /* 0x0000001d16187223 */ /* 0x000fc80000000018 */
[----:B------:R-:W-:-:S04]  /*0970*/  FADD R25, R23, R24 ;  /* 0x0000001817197221 */ /* 0x000fc80000000000 */
[----:B------:R-:W-:Y:S01]  /*0980*/  FMUL R22, R25, 2 ;  /* 0x4000000019167820 */ /* 0x000fe20000400000 */
[----:B------:R-:W-:-:S03]  /*0990*/  FADD R23, -R23, R25 ;  /* 0x0000001917177221 */ /* 0x000fc60000000100 */
[----:B------:R-:W0:Y:S01]  /*09a0*/  FRND R27, R22 ;  /* 0x00000016001b7307 */ /* 0x000e220000201000 */
[----:B------:R-:W-:Y:S01]  /*09b0*/  FADD R24, R24, -R23 ;  /* 0x8000001718187221 */ /* 0x000fe20000000000 */
[----:B------:R-:W-:Y:S01]  /*09c0*/  FFMA R25, R25, 2, -R22 ;  /* 0x4000000019197823 */ /* 0x000fe20000000816 */
[----:B------:R-:W-:-:S03]  /*09d0*/  FSETP.GT.AND P2, PT, |R22|, 152, PT ;  /* 0x431800001600780b */ /* 0x000fc60003f44200 */
[----:B------:R-:W-:Y:S02]  /*09e0*/  FFMA R24, R24, 2, R25 ;  /* 0x4000000018187823 */ /* 0x000fe40000000019 */
[----:B------:R-:W1:Y:S01]  /*09f0*/  F2I.NTZ R25, R22 ;  /* 0x0000001600197305 */ /* 0x000e620000203100 */
[----:B0-----:R-:W-:Y:S01]  /*0a00*/  FADD R23, R22, -R27 ;  /* 0x8000001b16177221 */ /* 0x001fe20000000000 */
[----:B------:R-:W-:-:S03]  /*0a10*/  FSETP.GT.AND P1, PT, R27, RZ, PT ;  /* 0x000000ff1b00720b */ /* 0x000fc60003f24000 */
[----:B------:R-:W-:-:S04]  /*0a20*/  FADD R23, R23, R24 ;  /* 0x0000001817177221 */ /* 0x000fc80000000000 */
[----:B------:R-:W-:-:S04]  /*0a30*/  FFMA R24, R23, R26, 0.0013391353422775864601 ;  /* 0x3aaf85ed17187423 */ /* 0x000fc8000000001a */
[----:B------:R-:W-:-:S04]  /*0a40*/  FFMA R24, R23, R24, 0.0096188392490148544312 ;  /* 0x3c1d985617187423 */ /* 0x000fc80000000018 */
[----:B------:R-:W-:-:S04]  /*0a50*/  FFMA R24, R23, R24, 0.055503588169813156128 ;  /* 0x3d6357bb17187423 */ /* 0x000fc80000000018 */
[----:B------:R-:W-:-:S04]  /*0a60*/  FFMA R24, R23, R24, 0.24022644758224487305 ;  /* 0x3e75fdec17187423 */ /* 0x000fc80000000018 */
[C---:B------:R-:W-:Y:S01]  /*0a70*/  FFMA R26, R23.reuse, R24, 0.69314718246459960938 ;  /* 0x3f317218171a7423 */ /* 0x040fe20000000018 */
[----:B------:R-:W-:Y:S02]  /*0a80*/  SEL R24, RZ, 0x83000000, P1 ;  /* 0x83000000ff187807 */ /* 0x000fe40000800000 */
[----:B------:R-:W-:Y:S01]  /*0a90*/  FSETP.GEU.AND P1, PT, R22, RZ, PT ;  /* 0x000000ff1600720b */ /* 0x000fe20003f2e000 */
[----:B------:R-:W-:Y:S01]  /*0aa0*/  FFMA R26, R23, R26, 1 ;  /* 0x3f800000171a7423 */ /* 0x000fe2000000001a */
[----:B------:R-:W-:Y:S02]  /*0ab0*/  IADD3 R23, PT, PT, R24, 0x7f000000, RZ ;  /* 0x7f00000018177810 */ /* 0x000fe40007ffe0ff */
[----:B-1----:R-:W-:Y:S02]  /*0ac0*/  LEA R25, R25, -R24, 0x17 ;  /* 0x8000001819197211 */ /* 0x002fe400078eb8ff */
[----:B------:R-:W-:Y:S01]  /*0ad0*/  FSEL R22, RZ, +INF , !P1 ;  /* 0x7f800000ff167808 */ /* 0x000fe20004800000 */
[----:B------:R-:W-:-:S04]  /*0ae0*/  FMUL R26, R23, R26 ;  /* 0x0000001a171a7220 */ /* 0x000fc80000400000 */
[----:B------:R-:W-:Y:S01]  /*0af0*/  @!P2 FMUL R22, R25, R26 ;  /* 0x0000001a1916a220 */ /* 0x000fe20000400000 */
[----:B------:R-:W-:-:S07]  /*0b00*/  @!P0 LOP3.LUT R22, R2, 0x7fffffff, RZ, 0xc0, !PT ;  /* 0x7fffffff02168812 */ /* 0x000fce00078ec0ff */
.L_x_61:
[----:B------:R-:W-:Y:S05]  /*0b10*/  BSYNC.RECONVERGENT B1 ;  /* 0x0000000000017941 */ /* 0x000fea0003800200 */
.L_x_60:
[----:B------:R-:W-:Y:S01]  /*0b20*/  FFMA R24, R3, R22, 1 ;  /* 0x3f80000003187423 */ /* 0x000fe20000000016 */
[----:B------:R-:W-:Y:S03]  /*0b30*/  BSSY.RECONVERGENT B1, `(.L_x_62) ;  /* 0x000000d000017945 */ /* 0x000fe60003800200 */
[----:B------:R-:W-:-:S05]  /*0b40*/  VIADD R2, R24, 0x1800000 ;  /* 0x0180000018027836 */ /* 0x000fca0000000000 */
[----:B------:R-:W-:-:S04]  /*0b50*/  LOP3.LUT R2, R2, 0x7f800000, RZ, 0xc0, !PT ;  /* 0x7f80000002027812 */ /* 0x000fc800078ec0ff */
[----:B------:R-:W-:-:S13]  /*0b60*/  ISETP.GT.U32.AND P0, PT, R2, 0x1ffffff, PT ;  /* 0x01ffffff0200780c */ /* 0x000fda0003f04070 */
[----:B------:R-:W-:Y:S05]  /*0b70*/  @P0 BRA `(.L_x_63) ;  /* 0x0000000000100947 */ /* 0x000fea0003800000 */
[----:B------:R-:W-:-:S07]  /*0b80*/  MOV R22, 0xba0 ;  /* 0x00000ba000167802 */ /* 0x000fce0000000f00 */
[----:B-----5:R-:W-:Y:S05]  /*0b90*/  CALL.REL.NOINC `($__internal_6_$__cuda_sm20_rcp_rn_f32_slowpath) ;  /* 0x0000001000a87944 */ /* 0x020fea0003c00000 */
[----:B------:R-:W-:Y:S01]  /*0ba0*/  MOV R3, R23 ;  /* 0x0000001700037202 */ /* 0x000fe20000000f00 */
[----:B------:R-:W-:Y:S06]  /*0bb0*/  BRA `(.L_x_64) ;  /* 0x0000000000107947 */ /* 0x000fec0003800000 */
.L_x_63:
[----:B------:R-:W0:Y:S02]  /*0bc0*/  MUFU.RCP R3, R24 ;  /* 0x0000001800037308 */ /* 0x000e240000001000 */
[----:B0-----:R-:W-:-:S04]  /*0bd0*/  FFMA R2, R24, R3, -1 ;  /* 0xbf80000018027423 */ /* 0x001fc80000000003 */
[----:B------:R-:W-:-:S04]  /*0be0*/  FADD.FTZ R2, -R2, -RZ ;  /* 0x800000ff02027221 */ /* 0x000fc80000010100 */
[----:B------:R-:W-:-:S07]  /*0bf0*/  FFMA R3, R3, R2, R3 ;  /* 0x0000000203037223 */ /* 0x000fce0000000003 */
.L_x_64:
[----:B------:R-:W-:Y:S05]  /*0c00*/  BSYNC.RECONVERGENT B1 ;  /* 0x0000000000017941 */ /* 0x000fea0003800200 */
.L_x_62:
[----:B------:R-:W0:Y:S01]  /*0c10*/  MUFU.RCP R2, R21 ;  /* 0x0000001500027308 */ /* 0x000e220000001000 */
[----:B------:R-:W-:Y:S01]  /*0c20*/  BSSY.RECONVERGENT B1, `(.L_x_65) ;  /* 0x000000d000017945 */ /* 0x000fe20003800200 */
[----:B-----5:R-:W-:-:S06]  /*0c30*/  FMUL R22, R8, R3 ;  /* 0x0000000308167220 */ /* 0x020fcc0000400000 */
[----:B------:R-:W1:Y:S01]  /*0c40*/  FCHK P0, R0, R21 ;  /* 0x0000001500007302 */ /* 0x000e620000000000 */
[----:B0-----:R-:W-:-:S04]  /*0c50*/  FFMA R23, -R21, R2, 1 ;  /* 0x3f80000015177423 */ /* 0x001fc80000000102 */
[----:B------:R-:W-:-:S04]  /*0c60*/  FFMA R23, R2, R23, R2 ;  /* 0x0000001702177223 */ /* 0x000fc80000000002 */
[----:B------:R-:W-:-:S04]  /*0c70*/  FFMA R2, R0, R23, RZ ;  /* 0x0000001700027223 */ /* 0x000fc800000000ff */
[----:B------:R-:W-:-:S04]  /*0c80*/  FFMA R24, -R21, R2, R0 ;  /* 0x0000000215187223 */ /* 0x000fc80000000100 */
[----:B------:R-:W-:Y:S01]  /*0c90*/  FFMA R2, R23, R24, R2 ;  /* 0x0000001817027223 */ /* 0x000fe20000000002 */
[----:B-1----:R-:W-:Y:S06]  /*0ca0*/  @!P0 BRA `(.L_x_66) ;  /* 0x0000000000108947 */ /* 0x002fec0003800000 */
[----:B------:R-:W-:Y:S02]  /*0cb0*/  MOV R3, R21 ;  /* 0x0000001500037202 */ /* 0x000fe40000000f00 */
[----:B------:R-:W-:-:S07]  /*0cc0*/  MOV R24, 0xce0 ;  /* 0x00000ce000187802 */ /* 0x000fce0000000f00 */
[----:B------:R-:W-:Y:S05]  /*0cd0*/  CALL.REL.NOINC `($__internal_8_$__cuda_sm3x_div_rn_noftz_f32_slowpath) ;  /* 0x0000001400907944 */ /* 0x000fea0003c00000 */
[----:B------:R-:W-:-:S07]  /*0ce0*/  IMAD.MOV.U32 R2, RZ, RZ, R25 ;  /* 0x000000ffff027224 */ /* 0x000fce00078e0019 */
.L_x_66:
[----:B------:R-:W-:Y:S05]  /*0cf0*/  BSYNC.RECONVERGENT B1 ;  /* 0x0000000000017941 */ /* 0x000fea0003800200 */
.L_x_65:
[----:B------:R-:W-:Y:S01]  /*0d00*/  FSETP.NEU.AND P0, PT, R2, 1, PT ;  /* 0x3f8000000200780b */ /* 0x000fe20003f0d000 */
[----:B------:R-:W-:Y:S01]  /*0d10*/  BSSY.RECONVERGENT B1, `(.L_x_67) ;  /* 0x0000046000017945 */ /* 0x000fe20003800200 */
[----:B------:R-:W-:Y:S01]  /*0d20*/  HFMA2 R0, -RZ, RZ, 1.875, 0 ;  /* 0x3f800000ff007431 */ /* 0x000fe200000001ff */
[----:B------:R-:W-:Y:S02]  /*0d30*/  FSETP.NEU.AND P1, PT, R21, 1, PT ;  /* 0x3f8000001500780b */ /* 0x000fe40003f2d000 */
[----:B------:R-:W-:-:S08]  /*0d40*/  MOV R3, 0x3f800000 ;  /* 0x3f80000000037802 */ /* 0x000fd00000000f00 */
[----:B------:R-:W-:Y:S05]  /*0d50*/  @!P0 BRA `(.L_x_68) ;  /* 0x0000000400048947 */ /* 0x000fea0003800000 */
[----:B------:R-:W-:-:S13]  /*0d60*/  FSETP.NAN.AND P0, PT, |R2|, |R2|, PT ;  /* 0x400000020200720b */ /* 0x000fda0003f08200 */
[----:B------:R-:W-:Y:S01]  /*0d70*/  @P0 FADD R3, R2, 2 ;  /* 0x4000000002030421 */ /* 0x000fe20000000000 */
[----:B------:R-:W-:Y:S06]  /*0d80*/  @P0 BRA `(.L_x_68) ;  /* 0x0000000000f80947 */ /* 0x000fec0003800000 */
[C---:B------:R-:W-:Y:S01]  /*0d90*/  FMUL R3, |R2|.reuse, 16777216 ;  /* 0x4b80000002037820 */ /* 0x040fe20000400200 */
[----:B------:R-:W-:-:S04]  /*0da0*/  FSETP.GEU.AND P0, PT, |R2|, 1.175494350822287508e-38, PT ;  /* 0x008000000200780b */ /* 0x000fc80003f0e200 */
        /* <DEDUP_REMOVED lines=9> */
[----:B0-----:R-:W-:Y:S01]  /*0e40*/  FMUL R3, R25, R28 ;  /* 0x0000001c19037220 */ /* 0x001fe20000400000 */
[----:B------:R-:W-:-:S03]  /*0e50*/  HFMA2 R28, -RZ, RZ, 0.771484375, 0.21533203125 ;  /* 0x3a2c32e4ff1c7431 */ /* 0x000fc600000001ff */
[----:B------:R-:W-:-:S04]  /*0e60*/  FADD R23, R26, -R3 ;  /* 0x800000031a177221 */ /* 0x000fc80000000000 */
[----:B------:R-:W-:-:S04]  /*0e70*/  FADD R23, R23, R23 ;  /* 0x0000001717177221 */ /* 0x000fc80000000000 */
[-C--:B------:R-:W-:Y:S01]  /*0e80*/  FFMA R26, R26, -R3.reuse, R23 ;  /* 0x800000031a1a7223 */ /* 0x080fe20000000017 */
[----:B------:R-:W-:Y:S02]  /*0e90*/  FSEL R23, RZ, -24, P0 ;  /* 0xc1c00000ff177808 */ /* 0x000fe40000000000 */
[----:B------:R-:W-:Y:S01]  /*0ea0*/  FSETP.NEU.AND P0, PT, |R2|, +INF , PT ;  /* 0x7f8000000200780b */ /* 0x000fe20003f0d200 */
[----:B------:R-:W-:Y:S01]  /*0eb0*/  FMUL R26, R25, R26 ;  /* 0x0000001a191a7220 */ /* 0x000fe20000400000 */
[----:B------:R-:W-:Y:S01]  /*0ec0*/  FMUL R25, R3, R3 ;  /* 0x0000000303197220 */ /* 0x000fe20000400000 */
[----:B------:R-:W-:Y:S01]  /*0ed0*/  FFMA R24, R24, 1.1920928955078125e-07, R23 ;  /* 0x3400000018187823 */ /* 0x000fe20000000017 */
[----:B------:R-:W-:Y:S02]  /*0ee0*/  FSETP.NEU.AND P0, PT, R2, RZ, P0 ;  /* 0x000000ff0200720b */ /* 0x000fe4000070d000 */
[----:B------:R-:W-:Y:S01]  /*0ef0*/  FFMA R28, R25, R28, 0.0032181653659790754318 ;  /* 0x3b52e7db191c7423 */ /* 0x000fe2000000001c */
[----:B------:R-:W-:-:S03]  /*0f00*/  FFMA R23, R3, 1.4426950216293334961, R24 ;  /* 0x3fb8aa3b03177823 */ /* 0x000fc60000000018 */
[----:B------:R-:W-:Y:S01]  /*0f10*/  FFMA R28, R25, R28, 0.018033718690276145935 ;  /* 0x3c93bb73191c7423 */ /* 0x000fe2000000001c */
[----:B------:R-:W-:-:S03]  /*0f20*/  FADD R24, R24, -R23 ;  /* 0x8000001718187221 */ /* 0x000fc60000000000 */
[----:B------:R-:W-:Y:S01]  /*0f30*/  FFMA R28, R25, R28, 0.12022458761930465698 ;  /* 0x3df6384f191c7423 */ /* 0x000fe2000000001c */
[----:B------:R-:W-:Y:S02]  /*0f40*/  FFMA R27, R3, 1.4426950216293334961, R24 ;  /* 0x3fb8aa3b031b7823 */ /* 0x000fe40000000018 */
[----:B------:R-:W-:Y:S01]  /*0f50*/  @!P0 FADD R2, R2, R2 ;  /* 0x0000000202028221 */ /* 0x000fe20000000000 */
[----:B------:R-:W-:Y:S01]  /*0f60*/  FMUL R28, R25, R28 ;  /* 0x0000001c191c7220 */ /* 0x000fe20000400000 */
[----:B------:R-:W-:-:S03]  /*0f70*/  FFMA R24, R26, 1.4426950216293334961, R27 ;  /* 0x3fb8aa3b1a187823 */ /* 0x000fc6000000001b */
[----:B------:R-:W-:Y:S01]  /*0f80*/  FMUL R25, R28, 3 ;  /* 0x404000001c197820 */ /* 0x000fe20000400000 */
[----:B------:R-:W-:-:S04]  /*0f90*/  FFMA R24, R3, 1.9251366722983220825e-08, R24 ;  /* 0x32a55e3403187823 */ /* 0x000fc80000000018 */
        /* <DEDUP_REMOVED lines=8> */
[----:B------:R-:W-:Y:S01]  /*1020*/  IMAD.MOV.U32 R28, RZ, RZ, 0x391fcb8e ;  /* 0x391fcb8eff1c7424 */ /* 0x000fe200078e00ff */
[----:B------:R-:W-:Y:S02]  /*1030*/  FSETP.GT.AND P3, PT, |R3|, 152, PT ;  /* 0x431800000300780b */ /* 0x000fe40003f64200 */
        /* <DEDUP_REMOVED lines=9> */
[----:B------:R-:W-:Y:S01]  /*10d0*/  FFMA R26, R23, R24, 0.69314718246459960938 ;  /* 0x3f317218171a7423 */ /* 0x000fe20000000018 */
        /* <DEDUP_REMOVED lines=9> */
.L_x_68:
[----:B------:R-:W-:Y:S05]  /*1170*/  BSYNC.RECONVERGENT B1 ;  /* 0x0000000000017941 */ /* 0x000fea0003800200 */
.L_x_67:
[----:B------:R-:W-:Y:S04]  /*1180*/  BSSY.RECONVERGENT B1, `(.L_x_69) ;  /* 0x0000043000017945 */ /* 0x000fe80003800200 */
        /* <DEDUP_REMOVED lines=8> */
[----:B------:R-:W-:Y:S02]  /*1210*/  LOP3.LUT R23, R2, 0xff800000, RZ, 0xc0, !PT ;  /* 0xff80000002177812 */ /* 0x000fe400078ec0ff */
[----:B------:R-:W-:Y:S02]  /*1220*/  FSEL R2, RZ, -24, P0 ;  /* 0xc1c00000ff027808 */ /* 0x000fe40000000000 */
[-C--:B------:R-:W-:Y:S02]  /*1230*/  IADD3 R0, PT, PT, R0, -R23.reuse, RZ ;  /* 0x8000001700007210 */ /* 0x080fe40007ffe0ff */
[----:B------:R-:W-:Y:S02]  /*1240*/  I2FP.F32.S32 R23, R23 ;  /* 0x0000001700177245 */ /* 0x000fe40000201400 */
[----:B------:R-:W-:Y:S01]  /*1250*/  FSETP.NEU.AND P0, PT, |R21|, +INF , PT ;  /* 0x7f8000001500780b */ /* 0x000fe20003f0d200 */
[C---:B------:R-:W-:Y:S01]  /*1260*/  FADD R24, R0.reuse, 1 ;  /* 0x3f80000000187421 */ /* 0x040fe20000000000 */
[----:B------:R-:W-:Y:S01]  /*1270*/  FADD R25, R0, -1 ;  /* 0xbf80000000197421 */ /* 0x000fe20000000000 */
[----:B------:R-:W-:Y:S01]  /*1280*/  FFMA R23, R23, 1.1920928955078125e-07, R2 ;  /* 0x3400000017177823 */ /* 0x000fe20000000002 */
[----:B------:R-:W-:-:S02]  /*1290*/  MOV R2, 0x3a2c32e4 ;  /* 0x3a2c32e400027802 */ /* 0x000fc40000000f00 */
[----:B------:R-:W-:Y:S01]  /*12a0*/  FADD R27, R25, R25 ;  /* 0x00000019191b7221 */ /* 0x000fe20000000000 */
[----:B------:R-:W0:Y:S01]  /*12b0*/  MUFU.RCP R24, R24 ;  /* 0x0000001800187308 */ /* 0x000e220000001000 */
[----:B------:R-:W-:-:S13]  /*12c0*/  FSETP.NEU.AND P0, PT, R21, RZ, P0 ;  /* 0x000000ff1500720b */ /* 0x000fda000070d000 */
[----:B------:R-:W-:Y:S01]  /*12d0*/  @!P0 FADD R21, R21, R21 ;  /* 0x0000001515158221 */ /* 0x000fe20000000000 */
[----:B0-----:R-:W-:-:S04]  /*12e0*/  FMUL R0, R24, R27 ;  /* 0x0000001b18007220 */ /* 0x001fc80000400000 */
[----:B------:R-:W-:-:S04]  /*12f0*/  FADD R26, R25, -R0 ;  /* 0x80000000191a7221 */ /* 0x000fc80000000000 */
[----:B------:R-:W-:-:S04]  /*1300*/  FADD R26, R26, R26 ;  /* 0x0000001a1a1a7221 */ /* 0x000fc80000000000 */
[-C--:B------:R-:W-:Y:S01]  /*1310*/  FFMA R27, R25, -R0.reuse, R26 ;  /* 0x80000000191b7223 */ /* 0x080fe2000000001a */
[----:B------:R-:W-:-:S03]  /*1320*/  FMUL R25, R0, R0 ;  /* 0x0000000000197220 */ /* 0x000fc60000400000 */
[----:B------:R-:W-:Y:S01]  /*1330*/  FMUL R27, R24, R27 ;  /* 0x0000001b181b7220 */ /* 0x000fe20000400000 */
[----:B------:R-:W-:Y:S01]  /*1340*/  FFMA R24, R25, R2, 0.0032181653659790754318 ;  /* 0x3b52e7db19187423 */ /* 0x000fe20000000002 */
[----:B------:R-:W-:-:S03]  /*1350*/  FFMA R2, R0, 1.4426950216293334961, R23 ;  /* 0x3fb8aa3b00027823 */ /* 0x000fc60000000017 */
[----:B------:R-:W-:Y:S01]  /*1360*/  FFMA R24, R25, R24, 0.018033718690276145935 ;  /* 0x3c93bb7319187423 */ /* 0x000fe20000000018 */
[----:B------:R-:W-:-:S03]  /*1370*/  FADD R23, R23, -R2 ;  /* 0x8000000217177221 */ /* 0x000fc60000000000 */
[----:B------:R-:W-:Y:S01]  /*1380*/  FFMA R24, R25, R24, 0.12022458761930465698 ;  /* 0x3df6384f19187423 */ /* 0x000fe20000000018 */
[----:B------:R-:W-:-:S03]  /*1390*/  FFMA R26, R0, 1.4426950216293334961, R23 ;  /* 0x3fb8aa3b001a7823 */ /* 0x000fc60000000017 */
        /* <DEDUP_REMOVED lines=22> */
[----:B------:R-:W-:Y:S01]  /*1500*/  FFMA R25, R2, R23, 0.24022644758224487305 ;  /* 0x3e75fdec02197423 */ /* 0x000fe20000000017 */
[----:B------:R-:W-:Y:S02]  /*1510*/  SEL R23, RZ, 0x83000000, P1 ;  /* 0x83000000ff177807 */ /* 0x000fe40000800000 */
[----:B------:R-:W-:Y:S01]  /*1520*/  FSETP.GEU.AND P1, PT, R0, RZ, PT ;  /* 0x000000ff0000720b */ /* 0x000fe20003f2e000 */
[----:B------:R-:W-:Y:S01]  /*1530*/  FFMA R27, R2, R25, 0.69314718246459960938 ;  /* 0x3f317218021b7423 */ /* 0x000fe20000000019 */
[----:B------:R-:W-:Y:S02]  /*1540*/  IADD3 R25, PT, PT, R23, 0x7f000000, RZ ;  /* 0x7f00000017197810 */ /* 0x000fe40007ffe0ff */
[----:B-1----:R-:W-:Y:S01]  /*1550*/  LEA R24, R24, -R23, 0x17 ;  /* 0x8000001718187211 */ /* 0x002fe200078eb8ff */
[----:B------:R-:W-:Y:S01]  /*1560*/  FFMA R2, R2, R27, 1 ;  /* 0x3f80000002027423 */ /* 0x000fe2000000001b */
[----:B------:R-:W-:-:S03]  /*1570*/  FSEL R0, RZ, +INF , !P1 ;  /* 0x7f800000ff007808 */ /* 0x000fc60004800000 */
[----:B------:R-:W-:-:S04]  /*1580*/  FMUL R25, R25, R2 ;  /* 0x0000000219197220 */ /* 0x000fc80000400000 */
[----:B------:R-:W-:Y:S01]  /*1590*/  @!P2 FMUL R0, R24, R25 ;  /* 0x000000191800a220 */ /* 0x000fe20000400000 */
[----:B------:R-:W-:-:S07]  /*15a0*/  @!P0 LOP3.LUT R0, R21, 0x7fffffff, RZ, 0xc0, !PT ;  /* 0x7fffffff15008812 */ /* 0x000fce00078ec0ff */
.L_x_70:
[----:B------:R-:W-:Y:S05]  /*15b0*/  BSYNC.RECONVERGENT B1 ;  /* 0x0000000000017941 */ /* 0x000fea0003800200 */
.L_x_69:
[----:B------:R-:W-:Y:S01]  /*15c0*/  FMUL R24, R0, 6.2831854820251464844 ;  /* 0x40c90fdb00187820 */ /* 0x000fe20000400000 */
[----:B------:R-:W-:Y:S02]  /*15d0*/  HFMA2 R0, -RZ, RZ, 0.96630859375, -0.0022525787353515625 ;  /* 0x3bbb989dff007431 */ /* 0x000fe400000001ff */
[----:B------:R-:W-:Y:S01]  /*15e0*/  FMUL R23, R3, -0.5 ;  /* 0xbf00000003177820 */ /* 0x000fe20000400000 */
[----:B------:R-:W-:Y:S01]  /*15f0*/  BSSY.RECONVERGENT B1, `(.L_x_71) ;  /* 0x0000010000017945 */ /* 0x000fe20003800200 */
[----:B------:R-:W-:Y:S01]  /*1600*/  VIADD R2, R24, 0xf3000000 ;  /* 0xf300000018027836 */ /* 0x000fe20000000000 */
[----:B------:R0:W1:Y:S04]  /*1610*/  MUFU.RSQ R25, R24 ;  /* 0x0000001800197308 */ /* 0x0000680000001400 */
[----:B------:R-:W-:-:S02]  /*1620*/  ISETP.GT.U32.AND P0, PT, R2, 0x727fffff, PT ;  /* 0x727fffff0200780c */ /* 0x000fc40003f04070 */
[----:B------:R-:W-:Y:S01]  /*1630*/  MOV R2, 0x437c0000 ;  /* 0x437c000000027802 */ /* 0x000fe20000000f00 */
[----:B------:R-:W-:-:S04]  /*1640*/  FFMA.SAT R21, R23, R0, 0.5 ;  /* 0x3f00000017157423 */ /* 0x000fc80000002000 */
[----:B------:R-:W-:-:S06]  /*1650*/  FFMA.RM R21, R21, R2, 12582913 ;  /* 0x4b40000115157423 */ /* 0x000fcc0000004002 */
[----:B01----:R-:W-:Y:S05]  /*1660*/  @!P0 BRA `(.L_x_72) ;  /* 0x0000000000108947 */ /* 0x003fea0003800000 */
[----:B------:R-:W-:-:S07]  /*1670*/  MOV R27, 0x1690 ;  /* 0x00001690001b7802 */ /* 0x000fce0000000f00 */
[----:B------:R-:W-:Y:S05]  /*1680*/  CALL.REL.NOINC `($__internal_7_$__cuda_sm20_sqrt_rn_f32_slowpath) ;  /* 0x0000000800c47944 */ /* 0x000fea0003c00000 */
[----:B------:R-:W-:Y:S01]  /*1690*/  IMAD.MOV.U32 R3, RZ, RZ, R0 ;  /* 0x000000ffff037224 */ /* 0x000fe200078e0000 */
[----:B------:R-:W-:Y:S06]  /*16a0*/  BRA `(.L_x_73) ;  /* 0x0000000000107947 */ /* 0x000fec0003800000 */
.L_x_72:
[----:B------:R-:W-:Y:S01]  /*16b0*/  FMUL.FTZ R3, R24, R25 ;  /* 0x0000001918037220 */ /* 0x000fe20000410000 */
[----:B------:R-:W-:-:S03]  /*16c0*/  FMUL.FTZ R2, R25, 0.5 ;  /* 0x3f00000019027820 */ /* 0x000fc60000410000 */
[----:B------:R-:W-:-:S04]  /*16d0*/  FFMA R0, -R3, R3, R24 ;  /* 0x0000000303007223 */ /* 0x000fc80000000118 */
[----:B------:R-:W-:-:S07]  /*16e0*/  FFMA R3, R0, R2, R3 ;  /* 0x0000000200037223 */ /* 0x000fce0000000003 */
.L_x_73:
[----:B------:R-:W-:Y:S05]  /*16f0*/  BSYNC.RECONVERGENT B1 ;  /* 0x0000000000017941 */ /* 0x000fea0003800200 */
.L_x_71:
[C---:B------:R-:W-:Y:S01]  /*1700*/  FADD R0, R21.reuse, -12583039 ;  /* 0xcb40007f15007421 */ /* 0x040fe20000000000 */
[----:B------:R-:W0:Y:S01]  /*1710*/  MUFU.RCP R2, R3 ;  /* 0x0000000300027308 */ /* 0x000e220000001000 */
[----:B------:R-:W-:Y:S01]  /*1720*/  SHF.L.U32 R21, R21, 0x17, RZ ;  /* 0x0000001715157819 */ /* 0x000fe200000006ff */
[----:B------:R-:W-:Y:S01]  /*1730*/  BSSY.RECONVERGENT B1, `(.L_x_74) ;  /* 0x000000f000017945 */ /* 0x000fe20003800200 */
[----:B------:R-:W-:-:S04]  /*1740*/  FFMA R0, R23, 1.4426950216293334961, -R0 ;  /* 0x3fb8aa3b17007823 */ /* 0x000fc80000000800 */
[----:B------:R-:W-:-:S04]  /*1750*/  FFMA R23, R23, 1.925963033500011079e-08, R0 ;  /* 0x32a5706017177823 */ /* 0x000fc80000000000 */
[----:B------:R-:W1:Y:S01]  /*1760*/  MUFU.EX2 R0, R23 ;  /* 0x0000001700007308 */ /* 0x000e620000000800 */
[----:B0-----:R-:W-:-:S04]  /*1770*/  FFMA R25, R2, -R3, 1 ;  /* 0x3f80000002197423 */ /* 0x001fc80000000803 */
[----:B------:R-:W-:Y:S01]  /*1780*/  FFMA R25, R2, R25, R2 ;  /* 0x0000001902197223 */ /* 0x000fe20000000002 */
[----:B-1----:R-:W-:-:S04]  /*1790*/  FMUL R0, R0, R21 ;  /* 0x0000001500007220 */ /* 0x002fc80000400000 */
[----:B------:R-:W0:Y:S01]  /*17a0*/  FCHK P0, R0, R3 ;  /* 0x0000000300007302 */ /* 0x000e220000000000 */
[----:B------:R-:W-:-:S04]  /*17b0*/  FFMA R2, R0, R25, RZ ;  /* 0x0000001900027223 */ /* 0x000fc800000000ff */
[----:B------:R-:W-:-:S04]  /*17c0*/  FFMA R21, R2, -R3, R0 ;  /* 0x8000000302157223 */ /* 0x000fc80000000000 */
[----:B------:R-:W-:Y:S01]  /*17d0*/  FFMA R21, R25, R21, R2 ;  /* 0x0000001519157223 */ /* 0x000fe20000000002 */
[----:B0-----:R-:W-:Y:S06]  /*17e0*/  @!P0 BRA `(.L_x_75) ;  /* 0x00000000000c8947 */ /* 0x001fec0003800000 */
[----:B------:R-:W-:-:S07]  /*17f0*/  MOV R24, 0x1810 ;  /* 0x0000181000187802 */ /* 0x000fce0000000f00 */
[----:B------:R-:W-:Y:S05]  /*1800*/  CALL.REL.NOINC `($__internal_8_$__cuda_sm3x_div_rn_noftz_f32_slowpath) ;  /* 0x0000000800c47944 */ /* 0x000fea0003c00000 */
[----:B------:R-:W-:-:S07]  /*1810*/  MOV R21, R25 ;  /* 0x0000001900157202 */ /* 0x000fce0000000f00 */
.L_x_75:
[----:B------:R-:W-:Y:S05]  /*1820*/  BSYNC.RECONVERGENT B1 ;  /* 0x0000000000017941 */ /* 0x000fea0003800200 */
.L_x_74:
[----:B------:R-:W-:Y:S01]  /*1830*/  IMAD.MOV.U32 R2, RZ, RZ, R17 ;  /* 0x000000ffff027224 */ /* 0x000fe200078e0011 */
[----:B------:R-:W-:Y:S01]  /*1840*/  MOV R3, R12 ;  /* 0x0000000c00037202 */ /* 0x000fe20000000f00 */
[----:B------:R0:W2:Y:S04]  /*1850*/  LDG.E R25, desc[UR4][R6.64] ;  /* 0x0000000406197981 */ /* 0x0000a8000c1e1900 */
[----:B------:R-:W2:Y:S01]  /*1860*/  LDG.E R0, desc[UR4][R2.64] ;  /* 0x0000000402007981 */ /* 0x000ea2000c1e1900 */
[----:B------:R-:W-:-:S04]  /*1870*/  IADD3 R11, P0, PT, R11, -0x1, RZ ;  /* 0xffffffff0b0b7810 */ /* 0x000fc80007f1e0ff */
[----:B------:R-:W-:Y:S02]  /*1880*/  IADD3.X R10, PT, PT, R10, -0x1, RZ, P0, !PT ;  /* 0xffffffff0a0a7810 */ /* 0x000fe400007fe4ff */
[----:B------:R-:W-:-:S04]  /*1890*/  ISETP.NE.U32.AND P0, PT, R11, RZ, PT ;  /* 0x000000ff0b00720c */ /* 0x000fc80003f05070 */
[----:B------:R-:W-:Y:S01]  /*18a0*/  ISETP.NE.AND.EX P0, PT, R10, RZ, PT, P0 ;  /* 0x000000ff0a00720c */ /* 0x000fe20003f05300 */
[----:B------:R-:W-:Y:S01]  /*18b0*/  FADD R23, -R8, 1 ;  /* 0x3f80000008177421 */ /* 0x000fe20000000100 */
[----:B------:R-:W-:Y:S02]  /*18c0*/  IADD3 R14, P2, PT, R14, 0x4, RZ ;  /* 0x000000040e0e7810 */ /* 0x000fe40007f5e0ff */
[----:B------:R-:W-:Y:S01]  /*18d0*/  IADD3 R17, P5, PT, R17, 0x4, RZ ;  /* 0x0000000411117810 */ /* 0x000fe20007fbe0ff */
[----:B------:R-:W-:Y:S01]  /*18e0*/  FFMA R21, R23, R21, R22 ;  /* 0x0000001517157223 */ /* 0x000fe20000000016 */
[----:B------:R-:W-:Y:S02]  /*18f0*/  IADD3 R16, P1, PT, R16, 0x4, RZ ;  /* 0x0000000410107810 */ /* 0x000fe40007f3e0ff */
[----:B------:R-:W-:Y:S02]  /*1900*/  IADD3 R18, P3, PT, R18, 0x4, RZ ;  /* 0x0000000412127810 */ /* 0x000fe40007f7e0ff */
[----:B0-----:R-:W-:Y:S01]  /*1910*/  IADD3 R6, P4, PT, R6, 0x4, RZ ;  /* 0x0000000406067810 */ /* 0x001fe20007f9e0ff */
[----:B------:R-:W-:Y:S01]  /*1920*/  IMAD.X R9, RZ, RZ, R9, P2 ;  /* 0x000000ffff097224 */ /* 0x000fe200010e0609 */
[----:B------:R-:W-:Y:S01]  /*1930*/  IADD3.X R13, PT, PT, RZ, R13, RZ, P1, !PT ;  /* 0x0000000dff0d7210 */ /* 0x000fe20000ffe4ff */
[----:B------:R-:W-:Y:S01]  /*1940*/  IMAD.X R12, RZ, RZ, R12, P5 ;  /* 0x000000ffff0c7224 */ /* 0x000fe200028e060c */
[----:B------:R-:W-:-:S02]  /*1950*/  IADD3.X R15, PT, PT, RZ, R15, RZ, P3, !PT ;  /* 0x0000000fff0f7210 */ /* 0x000fc40001ffe4ff */
[----:B------:R-:W-:Y:S01]  /*1960*/  IADD3.X R7, PT, PT, RZ, R7, RZ, P4, !PT ;  /* 0x00000007ff077210 */ /* 0x000fe200027fe4ff */
[----:B--2---:R-:W-:-:S04]  /*1970*/  FMUL R0, R0, R25 ;  /* 0x0000001900007220 */ /* 0x004fc80000400000 */
[----:B------:R-:W-:Y:S01]  /*1980*/  FFMA R20, R21, R0, R20 ;  /* 0x0000000015147223 */ /* 0x000fe20000000014 */
[----:B------:R-:W-:Y:S06]  /*1990*/  @P0 BRA `(.L_x_76) ;  /* 0xffffffe800e00947 */ /* 0x000fec000383ffff */
.L_x_57:
[----:B------:R-:W-:Y:S05]  /*19a0*/  BSYNC.RECONVERGENT B0 ;  /* 0x0000000000007941 */ /* 0x000fea0003800200 */
.L_x_56:
[----:B------:R-:W0:Y:S02]  /*19b0*/  LDCU.64 UR6, c[0x0][0x3b8] ;  /* 0x00007700ff0677ac */ /* 0x000e240008000a00 */
[----:B0-----:R-:W-:-:S04]  /*19c0*/  LEA R2, P0, R4, UR6, 0x2 ;  /* 0x0000000604027c11 */ /* 0x001fc8000f8010ff */
[----:B------:R-:W-:-:S05]  /*19d0*/  LEA.HI.X R3, R4, UR7, RZ, 0x2, P0 ;  /* 0x0000000704037c11 */ /* 0x000fca00080f14ff */
[----:B------:R-:W-:Y:S01]  /*19e0*/  STG.E desc[UR4][R2.64], R20 ;  /* 0x0000001402007986 */ /* 0x000fe2000c101904 */
[----:B------:R-:W-:Y:S05]  /*19f0*/  EXIT ;  /* 0x000000000000794d */ /* 0x000fea0003800000 */
        .weak           $__internal_5_$__cuda_sm20_div_u64
        .type           $__internal_5_$__cuda_sm20_div_u64,@function
        .size           $__internal_5_$__cuda_sm20_div_u64,($__internal_6_$__cuda_sm20_rcp_rn_f32_slowpath - $__internal_5_$__cuda_sm20_div_u64)
$__internal_5_$__cuda_sm20_div_u64:
        /* <DEDUP_REMOVED lines=10> */
[----:B------:R-:W-:-:S03]  /*1aa0*/  IMAD.HI.U32 R8, R6, R11, RZ ;  /* 0x0000000b06087227 */ /* 0x000fc600078e00ff */
[----:B------:R-:W-:Y:S01]  /*1ab0*/  IADD3.X R13, PT, PT, RZ, ~R9, RZ, P0, !PT ;  /* 0x80000009ff0d7210 */ /* 0x000fe200007fe4ff */
[----:B------:R-:W-:-:S04]  /*1ac0*/  IMAD.MOV.U32 R9, RZ, RZ, R6 ;  /* 0x000000ffff097224 */ /* 0x000fc800078e0006 */
[----:B------:R-:W-:-:S04]  /*1ad0*/  IMAD.WIDE.U32 R8, P0, R6, R13, R8 ;  /* 0x0000000d06087225 */ /* 0x000fc80007800008 */
[C---:B------:R-:W-:Y:S02]  /*1ae0*/  IMAD R15, R7.reuse, R13, RZ ;  /* 0x0000000d070f7224 */ /* 0x040fe400078e02ff */
[----:B------:R-:W-:-:S04]  /*1af0*/  IMAD.HI.U32 R8, P1, R7, R11, R8 ;  /* 0x0000000b07087227 */ /* 0x000fc80007820008 */
[----:B------:R-:W-:Y:S01]  /*1b00*/  IMAD.HI.U32 R13, R7, R13, RZ ;  /* 0x0000000d070d7227 */ /* 0x000fe200078e00ff */
[----:B------:R-:W-:-:S04]  /*1b10*/  IADD3 R9, P2, PT, R15, R8, RZ ;  /* 0x000000080f097210 */ /* 0x000fc80007f5e0ff */
[----:B------:R-:W-:Y:S01]  /*1b20*/  IADD3.X R8, PT, PT, R13, R7, RZ, P0, !PT ;  /* 0x000000070d087210 */ /* 0x000fe200007fe4ff */
[----:B------:R-:W-:-:S03]  /*1b30*/  IMAD.WIDE.U32 R6, R9, R2, RZ ;  /* 0x0000000209067225 */ /* 0x000fc600078e00ff */
[----:B------:R-:W-:Y:S01]  /*1b40*/  IADD3.X R11, PT, PT, RZ, RZ, R8, P2, P1 ;  /* 0x000000ffff0b7210 */ /* 0x000fe200017e2408 */
        /* <DEDUP_REMOVED lines=16> */
[----:B------:R-:W-:Y:S02]  /*1c50*/  IADD3 R9, P1, PT, RZ, R6, RZ ;  /* 0x00000006ff097210 */ /* 0x000fe40007f3e0ff */
[----:B------:R-:W-:-:S03]  /*1c60*/  IADD3.X R8, PT, PT, RZ, RZ, RZ, P0, !PT ;  /* 0x000000ffff087210 */ /* 0x000fc600007fe4ff */
[----:B------:R-:W-:-:S04]  /*1c70*/  IMAD.WIDE.U32 R6, R9, R2, RZ ;  /* 0x0000000209067225 */ /* 0x000fc800078e00ff */
[----:B------:R-:W-:Y:S01]  /*1c80*/  IMAD.X R11, RZ, RZ, R8, P1 ;  /* 0x000000ffff0b7224 */ /* 0x000fe200008e0608 */
[----:B------:R-:W-:Y:S01]  /*1c90*/  IADD3 R13, P1, PT, -R6, R4, RZ ;  /* 0x00000004060d7210 */ /* 0x000fe20007f3e1ff */
[C---:B------:R-:W-:Y:S01]  /*1ca0*/  IMAD R7, R9.reuse, R3, R7 ;  /* 0x0000000309077224 */ /* 0x040fe200078e0207 */
[----:B------:R-:W-:Y:S02]  /*1cb0*/  IADD3 R6, P2, PT, R9, 0x1, RZ ;  /* 0x0000000109067810 */ /* 0x000fe40007f5e0ff */
[-C--:B------:R-:W-:Y:S01]  /*1cc0*/  ISETP.GE.U32.AND P0, PT, R13, R2.reuse, PT ;  /* 0x000000020d00720c */ /* 0x080fe20003f06070 */
[----:B------:R-:W-:Y:S02]  /*1cd0*/  IMAD R7, R11, R2, R7 ;  /* 0x000000020b077224 */ /* 0x000fe400078e0207 */
[----:B------:R-:W-:-:S03]  /*1ce0*/  IMAD.X R8, RZ, RZ, R11, P2 ;  /* 0x000000ffff087224 */ /* 0x000fc600010e060b */
[----:B------:R-:W-:Y:S02]  /*1cf0*/  IADD3.X R12, PT, PT, RZ, ~R7, RZ, P1, !PT ;  /* 0x80000007ff0c7210 */ /* 0x000fe40000ffe4ff */
[----:B------:R-:W-:Y:S02]  /*1d00*/  IADD3 R7, P1, PT, R13, -R2, RZ ;  /* 0x800000020d077210 */ /* 0x000fe40007f3e0ff */
[CC--:B------:R-:W-:Y:S02]  /*1d10*/  ISETP.GE.U32.AND.EX P0, PT, R12.reuse, R3.reuse, PT, P0 ;  /* 0x000000030c00720c */ /* 0x0c0fe40003f06100 */
[----:B------:R-:W-:Y:S02]  /*1d20*/  IADD3.X R10, PT, PT, R12, ~R3, RZ, P1, !PT ;  /* 0x800000030c0a7210 */ /* 0x000fe40000ffe4ff */
[----:B------:R-:W-:Y:S02]  /*1d30*/  SEL R7, R7, R13, P0 ;  /* 0x0000000d07077207 */ /* 0x000fe40000000000 */
[----:B------:R-:W-:-:S02]  /*1d40*/  SEL R9, R6, R9, P0 ;  /* 0x0000000906097207 */ /* 0x000fc40000000000 */
[----:B------:R-:W-:Y:S02]  /*1d50*/  SEL R10, R10, R12, P0 ;  /* 0x0000000c0a0a7207 */ /* 0x000fe40000000000 */
[----:B------:R-:W-:Y:S02]  /*1d60*/  SEL R8, R8, R11, P0 ;  /* 0x0000000b08087207 */ /* 0x000fe40000000000 */
[----:B------:R-:W-:Y:S02]  /*1d70*/  ISETP.GE.U32.AND P0, PT, R7, R2, PT ;  /* 0x000000020700720c */ /* 0x000fe40003f06070 */
[----:B------:R-:W-:Y:S02]  /*1d80*/  IADD3 R6, P2, PT, R9, 0x1, RZ ;  /* 0x0000000109067810 */ /* 0x000fe40007f5e0ff */
[----:B------:R-:W-:Y:S02]  /*1d90*/  ISETP.NE.U32.AND P1, PT, R2, RZ, PT ;  /* 0x000000ff0200720c */ /* 0x000fe40003f25070 */
[----:B------:R-:W-:-:S02]  /*1da0*/  ISETP.GE.U32.AND.EX P0, PT, R10, R3, PT, P0 ;  /* 0x000000030a00720c */ /* 0x000fc40003f06100 */
[----:B------:R-:W-:Y:S02]  /*1db0*/  IADD3.X R7, PT, PT, RZ, R8, RZ, P2, !PT ;  /* 0x00000008ff077210 */ /* 0x000fe400017fe4ff */
[----:B------:R-:W-:Y:S01]  /*1dc0*/  ISETP.NE.AND.EX P1, PT, R3, RZ, PT, P1 ;  /* 0x000000ff0300720c */ /* 0x000fe20003f25310 */
[----:B------:R-:W-:Y:S01]  /*1dd0*/  IMAD.MOV.U32 R3, RZ, RZ, 0x0 ;  /* 0x00000000ff037424 */ /* 0x000fe200078e00ff */
[----:B------:R-:W-:Y:S02]  /*1de0*/  MOV R2, R0 ;  /* 0x0000000000027202 */ /* 0x000fe40000000f00 */
[----:B------:R-:W-:Y:S02]  /*1df0*/  SEL R6, R6, R9, P0 ;  /* 0x0000000906067207 */ /* 0x000fe40000000000 */
[----:B------:R-:W-:Y:S02]  /*1e00*/  SEL R7, R7, R8, P0 ;  /* 0x0000000807077207 */ /* 0x000fe40000000000 */
[----:B------:R-:W-:-:S02]  /*1e10*/  SEL R6, R6, 0xffffffff, P1 ;  /* 0xffffffff06067807 */ /* 0x000fc40000800000 */
[----:B------:R-:W-:Y:S01]  /*1e20*/  SEL R7, R7, 0xffffffff, P1 ;  /* 0xffffffff07077807 */ /* 0x000fe20000800000 */
[----:B------:R-:W-:Y:S06]  /*1e30*/  RET.REL.NODEC R2 `(render_peaks) ;  /* 0xffffffe002707950 */ /* 0x000fec0003c3ffff */
        .weak           $__internal_6_$__cuda_sm20_rcp_rn_f32_slowpath
        .type           $__internal_6_$__cuda_sm20_rcp_rn_f32_slowpath,@function
        .size           $__internal_6_$__cuda_sm20_rcp_rn_f32_slowpath,($__internal_7_$__cuda_sm20_sqrt_rn_f32_slowpath - $__internal_6_$__cuda_sm20_rcp_rn_f32_slowpath)
$__internal_6_$__cuda_sm20_rcp_rn_f32_slowpath:
[----:B------:R-:W-:Y:S01]  /*1e40*/  SHF.L.U32 R3, R24, 0x1, RZ ;  /* 0x0000000118037819 */ /* 0x000fe200000006ff */
[----:B------:R-:W-:Y:S01]  /*1e50*/  BSSY.RECONVERGENT B2, `(.L_x_77) ;  /* 0x0000031000027945 */ /* 0x000fe20003800200 */
[----:B------:R-:W-:Y:S02]  /*1e60*/  MOV R2, R24 ;  /* 0x0000001800027202 */ /* 0x000fe40000000f00 */
[----:B------:R-:W-:-:S04]  /*1e70*/  SHF.R.U32.HI R3, RZ, 0x18, R3 ;  /* 0x00000018ff037819 */ /* 0x000fc80000011603 */
[----:B------:R-:W-:-:S13]  /*1e80*/  ISETP.NE.U32.AND P0, PT, R3, RZ, PT ;  /* 0x000000ff0300720c */ /* 0x000fda0003f05070 */
[----:B------:R-:W-:Y:S05]  /*1e90*/  @P0 BRA `(.L_x_78) ;  /* 0x0000000000280947 */ /* 0x000fea0003800000 */
[----:B------:R-:W-:-:S05]  /*1ea0*/  IMAD.SHL.U32 R3, R2, 0x2, RZ ;  /* 0x0000000202037824 */ /* 0x000fca00078e00ff */
[----:B------:R-:W-:-:S13]  /*1eb0*/  ISETP.NE.AND P0, PT, R3, RZ, PT ;  /* 0x000000ff0300720c */ /* 0x000fda0003f05270 */
[----:B------:R-:W-:Y:S01]  /*1ec0*/  @P0 FFMA R24, R2, 1.84467440737095516160e+19, RZ ;  /* 0x5f80000002180823 */ /* 0x000fe200000000ff */
[----:B------:R-:W-:Y:S08]  /*1ed0*/  @!P0 MUFU.RCP R23, R2 ;  /* 0x0000000200178308 */ /* 0x000ff00000001000 */
[----:B------:R-:W0:Y:S02]  /*1ee0*/  @P0 MUFU.RCP R3, R24 ;  /* 0x0000001800030308 */ /* 0x000e240000001000 */
[----:B0-----:R-:W-:-:S04]  /*1ef0*/  @P0 FFMA R25, R24, R3, -1 ;  /* 0xbf80000018190423 */ /* 0x001fc80000000003 */
[----:B------:R-:W-:-:S04]  /*1f00*/  @P0 FADD.FTZ R26, -R25, -RZ ;  /* 0x800000ff191a0221 */ /* 0x000fc80000010100 */
[----:B------:R-:W-:-:S04]  /*1f10*/  @P0 FFMA R3, R3, R26, R3 ;  /* 0x0000001a03030223 */ /* 0x000fc80000000003 */
[----:B------:R-:W-:Y:S01]  /*1f20*/  @P0 FFMA R23, R3, 1.84467440737095516160e+19, RZ ;  /* 0x5f80000003170823 */ /* 0x000fe200000000ff */
[----:B------:R-:W-:Y:S06]  /*1f30*/  BRA `(.L_x_79) ;  /* 0x0000000000887947 */ /* 0x000fec0003800000 */
.L_x_78:
[----:B------:R-:W-:-:S04]  /*1f40*/  IADD3 R23, PT, PT, R3, -0xfd, RZ ;  /* 0xffffff0303177810 */ /* 0x000fc80007ffe0ff */
[----:B------:R-:W-:-:S13]  /*1f50*/  ISETP.GT.U32.AND P0, PT, R23, 0x1, PT ;  /* 0x000000011700780c */ /* 0x000fda0003f04070 */
[----:B------:R-:W-:Y:S05]  /*1f60*/  @P0 BRA `(.L_x_80) ;  /* 0x0000000000780947 */ /* 0x000fea0003800000 */
[----:B------:R-:W-:Y:S01]  /*1f70*/  LOP3.LUT R24, R2, 0x7fffff, RZ, 0xc0, !PT ;  /* 0x007fffff02187812 */ /* 0x000fe200078ec0ff */
[----:B------:R-:W-:Y:S01]  /*1f80*/  HFMA2 R28, -RZ, RZ, 0, 1.78813934326171875e-07 ;  /* 0x00000003ff1c7431 */ /* 0x000fe200000001ff */
[----:B------:R-:W-:Y:S02]  /*1f90*/  IADD3 R3, PT, PT, R3, -0xfc, RZ ;  /* 0xffffff0403037810 */ /* 0x000fe40007ffe0ff */
[----:B------:R-:W-:-:S04]  /*1fa0*/  LOP3.LUT R24, R24, 0x3f800000, RZ, 0xfc, !PT ;  /* 0x3f80000018187812 */ /* 0x000fc800078efcff */
[----:B------:R-:W0:Y:S02]  /*1fb0*/  MUFU.RCP R25, R24 ;  /* 0x0000001800197308 */ /* 0x000e240000001000 */
[----:B0-----:R-:W-:-:S04]  /*1fc0*/  FFMA R26, R24, R25, -1 ;  /* 0xbf800000181a7423 */ /* 0x001fc80000000019 */
[----:B------:R-:W-:-:S04]  /*1fd0*/  FADD.FTZ R26, -R26, -RZ ;  /* 0x800000ff1a1a7221 */ /* 0x000fc80000010100 */
[CCC-:B------:R-:W-:Y:S01]  /*1fe0*/  FFMA.RM R27, R25.reuse, R26.reuse, R25.reuse ;  /* 0x0000001a191b7223 */ /* 0x1c0fe20000004019 */
[----:B------:R-:W-:-:S04]  /*1ff0*/  FFMA.RP R26, R25, R26, R25 ;  /* 0x0000001a191a7223 */ /* 0x000fc80000008019 */
[C---:B------:R-:W-:Y:S02]  /*2000*/  LOP3.LUT R25, R27.reuse, 0x7fffff, RZ, 0xc0, !PT ;  /* 0x007fffff1b197812 */ /* 0x040fe400078ec0ff */
[----:B------:R-:W-:Y:S02]  /*2010*/  FSETP.NEU.FTZ.AND P0, PT, R27, R26, PT ;  /* 0x0000001a1b00720b */ /* 0x000fe40003f1d000 */
[----:B------:R-:W-:Y:S02]  /*2020*/  SHF.L.U32 R27, R28, R23, RZ ;  /* 0x000000171c1b7219 */ /* 0x000fe400000006ff */
[----:B------:R-:W-:Y:S02]  /*2030*/  LOP3.LUT R26, R25, 0x800000, RZ, 0xfc, !PT ;  /* 0x00800000191a7812 */ /* 0x000fe400078efcff */
[----:B------:R-:W-:Y:S02]  /*2040*/  SEL R25, RZ, 0xffffffff, !P0 ;  /* 0xffffffffff197807 */ /* 0x000fe40004000000 */
[----:B------:R-:W-:-:S02]  /*2050*/  LOP3.LUT R24, R27, R26, RZ, 0xc0, !PT ;  /* 0x0000001a1b187212 */ /* 0x000fc400078ec0ff */
[----:B------:R-:W-:Y:S01]  /*2060*/  SHF.R.U32.HI R3, RZ, R3, R26 ;  /* 0x00000003ff037219 */ /* 0x000fe2000001161a */
[----:B------:R-:W-:Y:S01]  /*2070*/  IMAD.MOV R25, RZ, RZ, -R25 ;  /* 0x000000ffff197224 */ /* 0x000fe200078e0a19 */
[----:B------:R-:W-:-:S04]  /*2080*/  SHF.R.U32.HI R24, RZ, R23, R24 ;  /* 0x00000017ff187219 */ /* 0x000fc80000011618 */
[----:B------:R-:W-:Y:S02]  /*2090*/  LOP3.LUT P1, RZ, R25, R23, R26, 0xf8, !PT ;  /* 0x0000001719ff7212 */ /* 0x000fe4000782f81a */
[C---:B------:R-:W-:Y:S02]  /*20a0*/  LOP3.LUT P0, RZ, R24.reuse, 0x1, RZ, 0xc0, !PT ;  /* 0x0000000118ff7812 */ /* 0x040fe4000780c0ff */
[----:B------:R-:W-:-:S04]  /*20b0*/  LOP3.LUT P2, RZ, R24, 0x2, RZ, 0xc0, !PT ;  /* 0x0000000218ff7812 */ /* 0x000fc8000784c0ff */
[----:B------:R-:W-:Y:S02]  /*20c0*/  PLOP3.LUT P0, PT, P0, P1, P2, 0xe0, 0x0 ;  /* 0x000000000000781c */ /* 0x000fe40000703c20 */
[----:B------:R-:W-:Y:S02]  /*20d0*/  LOP3.LUT P1, RZ, R2, 0x7fffff, RZ, 0xc0, !PT ;  /* 0x007fffff02ff7812 */ /* 0x000fe4000782c0ff */
[----:B------:R-:W-:-:S04]  /*20e0*/  SEL R23, RZ, 0x1, !P0 ;  /* 0x00000001ff177807 */ /* 0x000fc80004000000 */
[----:B------:R-:W-:-:S04]  /*20f0*/  IADD3 R23, PT, PT, -R23, RZ, RZ ;  /* 0x000000ff17177210 */ /* 0x000fc80007ffe1ff */
[----:B------:R-:W-:-:S13]  /*2100*/  ISETP.GE.AND P0, PT, R23, RZ, PT ;  /* 0x000000ff1700720c */ /* 0x000fda0003f06270 */
[----:B------:R-:W-:-:S05]  /*2110*/  @!P0 VIADD R3, R3, 0x1 ;  /* 0x0000000103038836 */ /* 0x000fca0000000000 */
[----:B------:R-:W-:-:S04]  /*2120*/  @!P1 SHF.L.U32 R3, R3, 0x1, RZ ;  /* 0x0000000103039819 */ /* 0x000fc800000006ff */
[----:B------:R-:W-:Y:S01]  /*2130*/  LOP3.LUT R23, R3, 0x80000000, R2, 0xf8, !PT ;  /* 0x8000000003177812 */ /* 0x000fe200078ef802 */
[----:B------:R-:W-:Y:S06]  /*2140*/  BRA `(.L_x_79) ;  /* 0x0000000000047947 */ /* 0x000fec0003800000 */
.L_x_80:
[----:B------:R0:W1:Y:S02]  /*2150*/  MUFU.RCP R23, R2 ;  /* 0x0000000200177308 */ /* 0x0000640000001000 */
.L_x_79:
[----:B------:R-:W-:Y:S05]  /*2160*/  BSYNC.RECONVERGENT B2 ;  /* 0x0000000000027941 */ /* 0x000fea0003800200 */
.L_x_77:
[----:B0-----:R-:W-:Y:S01]  /*2170*/  MOV R2, R22 ;  /* 0x0000001600027202 */ /* 0x001fe20000000f00 */
[----:B------:R-:W-:-:S04]  /*2180*/  IMAD.MOV.U32 R3, RZ, RZ, 0x0 ;  /* 0x00000000ff037424 */ /* 0x000fc800078e00ff */
[----:B-1----:R-:W-:Y:S05]  /*2190*/  RET.REL.NODEC R2 `(render_peaks) ;  /* 0xffffffdc02987950 */ /* 0x002fea0003c3ffff */
        .weak           $__internal_7_$__cuda_sm20_sqrt_rn_f32_slowpath
        .type           $__internal_7_$__cuda_sm20_sqrt_rn_f32_slowpath,@function
        .size           $__internal_7_$__cuda_sm20_sqrt_rn_f32_slowpath,($__internal_8_$__cuda_sm3x_div_rn_noftz_f32_slowpath - $__internal_7_$__cuda_sm20_sqrt_rn_f32_slowpath)
$__internal_7_$__cuda_sm20_sqrt_rn_f32_slowpath:
[----:B------:R-:W-:-:S13]  /*21a0*/  LOP3.LUT P0, RZ, R24, 0x7fffffff, RZ, 0xc0, !PT ;  /* 0x7fffffff18ff7812 */ /* 0x000fda000780c0ff */
[----:B------:R-:W-:Y:S01]  /*21b0*/  @!P0 MOV R2, R24 ;  /* 0x0000001800028202 */ /* 0x000fe20000000f00 */
[----:B------:R-:W-:Y:S06]  /*21c0*/  @!P0 BRA `(.L_x_81) ;  /* 0x0000000000448947 */ /* 0x000fec0003800000 */
[----:B------:R-:W-:Y:S02]  /*21d0*/  FSETP.GEU.FTZ.AND P0, PT, R24, RZ, PT ;  /* 0x000000ff1800720b */ /* 0x000fe40003f1e000 */
[----:B------:R-:W-:-:S11]  /*21e0*/  MOV R0, R24 ;  /* 0x0000001800007202 */ /* 0x000fd60000000f00 */
[----:B------:R-:W-:Y:S01]  /*21f0*/  @!P0 IMAD.MOV.U32 R2, RZ, RZ, 0x7fffffff ;  /* 0x7fffffffff028424 */ /* 0x000fe200078e00ff */
[----:B------:R-:W-:Y:S06]  /*2200*/  @!P0 BRA `(.L_x_81) ;  /* 0x0000000000348947 */ /* 0x000fec0003800000 */
[----:B------:R-:W-:-:S13]  /*2210*/  FSETP.GTU.FTZ.AND P0, PT, |R0|, +INF , PT ;  /* 0x7f8000000000780b */ /* 0x000fda0003f1c200 */
[----:B------:R-:W-:Y:S01]  /*2220*/  @P0 FADD.FTZ R2, R0, 1 ;  /* 0x3f80000000020421 */ /* 0x000fe20000010000 */
[----:B------:R-:W-:Y:S06]  /*2230*/  @P0 BRA `(.L_x_81) ;  /* 0x0000000000280947 */ /* 0x000fec0003800000 */
[----:B------:R-:W-:-:S13]  /*2240*/  FSETP.NEU.FTZ.AND P0, PT, |R0|, +INF , PT ;  /* 0x7f8000000000780b */ /* 0x000fda0003f1d200 */
[----:B------:R-:W-:-:S04]  /*2250*/  @P0 FFMA R3, R0, 1.84467440737095516160e+19, RZ ;  /* 0x5f80000000030823 */ /* 0x000fc800000000ff */
[----:B------:R-:W0:Y:S02]  /*2260*/  @P0 MUFU.RSQ R2, R3 ;  /* 0x0000000300020308 */ /* 0x000e240000001400 */
[----:B0-----:R-:W-:Y:S01]  /*2270*/  @P0 FMUL.FTZ R24, R3, R2 ;  /* 0x0000000203180220 */ /* 0x001fe20000410000 */
[----:B------:R-:W-:Y:S01]  /*2280*/  @P0 FMUL.FTZ R26, R2, 0.5 ;  /* 0x3f000000021a0820 */ /* 0x000fe20000410000 */
[----:B------:R-:W-:Y:S02]  /*2290*/  @!P0 MOV R2, R0 ;  /* 0x0000000000028202 */ /* 0x000fe40000000f00 */
[----:B------:R-:W-:-:S04]  /*22a0*/  @P0 FADD.FTZ R25, -R24, -RZ ;  /* 0x800000ff18190221 */ /* 0x000fc80000010100 */
[----:B------:R-:W-:-:S04]  /*22b0*/  @P0 FFMA R25, R24, R25, R3 ;  /* 0x0000001918190223 */ /* 0x000fc80000000003 */
[----:B------:R-:W-:-:S04]  /*22c0*/  @P0 FFMA R25, R25, R26, R24 ;  /* 0x0000001a19190223 */ /* 0x000fc80000000018 */
[----:B------:R-:W-:-:S07]  /*22d0*/  @P0 FMUL.FTZ R2, R25, 2.3283064365386962891e-10 ;  /* 0x2f80000019020820 */ /* 0x000fce0000410000 */
.L_x_81:
[----:B------:R-:W-:Y:S01]  /*22e0*/  HFMA2 R3, -RZ, RZ, 0, 0 ;  /* 0x00000000ff037431 */ /* 0x000fe200000001ff */
[----:B------:R-:W-:Y:S01]  /*22f0*/  MOV R0, R2 ;  /* 0x0000000200007202 */ /* 0x000fe20000000f00 */
[----:B------:R-:W-:-:S04]  /*2300*/  IMAD.MOV.U32 R2, RZ, RZ, R27 ;  /* 0x000000ffff027224 */ /* 0x000fc800078e001b */
[----:B------:R-:W-:Y:S05]  /*2310*/  RET.REL.NODEC R2 `(render_peaks) ;  /* 0xffffffdc02387950 */ /* 0x000fea0003c3ffff */
        .weak           $__internal_8_$__cuda_sm3x_div_rn_noftz_f32_slowpath
        .type           $__internal_8_$__cuda_sm3x_div_rn_noftz_f32_slowpath,@function
        .size           $__internal_8_$__cuda_sm3x_div_rn_noftz_f32_slowpath,(.L_x_102 - $__internal_8_$__cuda_sm3x_div_rn_noftz_f32_slowpath)
$__internal_8_$__cuda_sm3x_div_rn_noftz_f32_slowpath:
[----:B------:R-:W-:Y:S01]  /*2320*/  SHF.R.U32.HI R26, RZ, 0x17, R3 ;  /* 0x00000017ff1a7819 */ /* 0x000fe20000011603 */
[----:B------:R-:W-:Y:S01]  /*2330*/  BSSY.RECONVERGENT B2, `(.L_x_82) ;  /* 0x0000063000027945 */ /* 0x000fe20003800200 */
[----:B------:R-:W-:Y:S02]  /*2340*/  SHF.R.U32.HI R2, RZ, 0x17, R0 ;  /* 0x00000017ff027819 */ /* 0x000fe40000011600 */
[----:B------:R-:W-:Y:S02]  /*2350*/  LOP3.LUT R26, R26, 0xff, RZ, 0xc0, !PT ;  /* 0x000000ff1a1a7812 */ /* 0x000fe400078ec0ff */
[----:B------:R-:W-:Y:S02]  /*2360*/  LOP3.LUT R27, R2, 0xff, RZ, 0xc0, !PT ;  /* 0x000000ff021b7812 */ /* 0x000fe400078ec0ff */
[----:B------:R-:W-:Y:S02]  /*2370*/  IADD3 R29, PT, PT, R26, -0x1, RZ ;  /* 0xffffffff1a1d7810 */ /* 0x000fe40007ffe0ff */
[----:B------:R-:W-:Y:S01]  /*2380*/  MOV R2, R0 ;  /* 0x0000000000027202 */ /* 0x000fe20000000f00 */
[----:B------:R-:W-:Y:S01]  /*2390*/  VIADD R28, R27, 0xffffffff ;  /* 0xffffffff1b1c7836 */ /* 0x000fe20000000000 */
[----:B------:R-:W-:-:S04]  /*23a0*/  ISETP.GT.U32.AND P0, PT, R29, 0xfd, PT ;  /* 0x000000fd1d00780c */ /* 0x000fc80003f04070 */
[----:B------:R-:W-:-:S13]  /*23b0*/  ISETP.GT.U32.OR P0, PT, R28, 0xfd, P0 ;  /* 0x000000fd1c00780c */ /* 0x000fda0000704470 */
[----:B------:R-:W-:Y:S01]  /*23c0*/  @!P0 MOV R25, RZ ;  /* 0x000000ff00198202 */ /* 0x000fe20000000f00 */
        /* <DEDUP_REMOVED lines=19> */
[----:B------:R-:W-:Y:S01]  /*2500*/  @P0 IMAD.MOV.U32 R25, RZ, RZ, RZ ;  /* 0x000000ffff190224 */ /* 0x000fe200078e00ff */
[----:B------:R-:W-:Y:S01]  /*2510*/  @!P0 MOV R25, 0xffffffc0 ;  /* 0xffffffc000198802 */ /* 0x000fe20000000f00 */
[----:B------:R-:W-:Y:S01]  /*2520*/  @!P0 FFMA R2, R0, 1.84467440737095516160e+19, RZ ;  /* 0x5f80000000028823 */ /* 0x000fe200000000ff */
[----:B------:R-:W-:Y:S02]  /*2530*/  @!P1 FFMA R3, R3, 1.84467440737095516160e+19, RZ ;  /* 0x5f80000003039823 */ /* 0x000fe400000000ff */
[----:B------:R-:W-:-:S07]  /*2540*/  @!P1 IADD3 R25, PT, PT, R25, 0x40, RZ ;  /* 0x0000004019199810 */ /* 0x000fce0007ffe0ff */
.L_x_83:
[----:B------:R-:W-:Y:S01]  /*2550*/  LEA R28, R26, 0xc0800000, 0x17 ;  /* 0xc08000001a1c7811 */ /* 0x000fe200078eb8ff */
[----:B------:R-:W-:Y:S01]  /*2560*/  BSSY.RECONVERGENT B3, `(.L_x_88) ;  /* 0x0000036000037945 */ /* 0x000fe20003800200 */
[----:B------:R-:W-:-:S03]  /*2570*/  IADD3 R27, PT, PT, R27, -0x7f, RZ ;  /* 0xffffff811b1b7810 */ /* 0x000fc60007ffe0ff */
[----:B------:R-:W-:Y:S02]  /*2580*/  IMAD.IADD R28, R3, 0x1, -R28 ;  /* 0x00000001031c7824 */ /* 0x000fe400078e0a1c */
[----:B------:R-:W-:Y:S02]  /*2590*/  IMAD R2, R27, -0x800000, R2 ;  /* 0xff8000001b027824 */ /* 0x000fe400078e0202 */
[----:B------:R-:W0:Y:S01]  /*25a0*/  MUFU.RCP R3, R28 ;  /* 0x0000001c00037308 */ /* 0x000e220000001000 */
[----:B------:R-:W-:-:S04]  /*25b0*/  FADD.FTZ R29, -R28, -RZ ;  /* 0x800000ff1c1d7221 */ /* 0x000fc80000010100 */
[----:B0-----:R-:W-:-:S04]  /*25c0*/  FFMA R30, R3, R29, 1 ;  /* 0x3f800000031e7423 */ /* 0x001fc8000000001d */
[----:B------:R-:W-:Y:S01]  /*25d0*/  FFMA R3, R3, R30, R3 ;  /* 0x0000001e03037223 */ /* 0x000fe20000000003 */
[----:B------:R-:W-:-:S03]  /*25e0*/  IADD3 R30, PT, PT, R27, 0x7f, -R26 ;  /* 0x0000007f1b1e7810 */ /* 0x000fc60007ffe81a */
[----:B------:R-:W-:Y:S01]  /*25f0*/  FFMA R26, R2, R3, RZ ;  /* 0x00000003021a7223 */ /* 0x000fe200000000ff */
[----:B------:R-:W-:-:S03]  /*2600*/  IADD3 R30, PT, PT, R30, R25, RZ ;  /* 0x000000191e1e7210 */ /* 0x000fc60007ffe0ff */
[----:B------:R-:W-:-:S04]  /*2610*/  FFMA R27, R29, R26, R2 ;  /* 0x0000001a1d1b7223 */ /* 0x000fc80000000002 */
[----:B------:R-:W-:-:S04]  /*2620*/  FFMA R26, R3, R27, R26 ;  /* 0x0000001b031a7223 */ /* 0x000fc8000000001a */
[----:B------:R-:W-:-:S04]  /*2630*/  FFMA R29, R29, R26, R2 ;  /* 0x0000001a1d1d7223 */ /* 0x000fc80000000002 */
[----:B------:R-:W-:-:S05]  /*2640*/  FFMA R2, R3, R29, R26 ;  /* 0x0000001d03027223 */ /* 0x000fca000000001a */
[----:B------:R-:W-:-:S04]  /*2650*/  SHF.R.U32.HI R25, RZ, 0x17, R2 ;  /* 0x00000017ff197819 */ /* 0x000fc80000011602 */
[----:B------:R-:W-:-:S05]  /*2660*/  LOP3.LUT R25, R25, 0xff, RZ, 0xc0, !PT ;  /* 0x000000ff19197812 */ /* 0x000fca00078ec0ff */
[----:B------:R-:W-:-:S05]  /*2670*/  IMAD.IADD R31, R25, 0x1, R30 ;  /* 0x00000001191f7824 */ /* 0x000fca00078e021e */
[----:B------:R-:W-:-:S04]  /*2680*/  IADD3 R25, PT, PT, R31, -0x1, RZ ;  /* 0xffffffff1f197810 */ /* 0x000fc80007ffe0ff */
        /* <DEDUP_REMOVED lines=10> */
[----:B------:R-:W-:Y:S01]  /*2730*/  IADD3 R28, PT, PT, R31, 0x20, RZ ;  /* 0x000000201f1c7810 */ /* 0x000fe20007ffe0ff */
[CCC-:B------:R-:W-:Y:S01]  /*2740*/  FFMA.RP R25, R3.reuse, R29.reuse, R26.reuse ;  /* 0x0000001d03197223 */ /* 0x1c0fe2000000801a */
[----:B------:R-:W-:Y:S01]  /*2750*/  FFMA.RM R26, R3, R29, R26 ;  /* 0x0000001d031a7223 */ /* 0x000fe2000000401a */
[----:B------:R-:W-:Y:S01]  /*2760*/  IMAD.MOV R3, RZ, RZ, -R31 ;  /* 0x000000ffff037224 */ /* 0x000fe200078e0a1f */
[----:B------:R-:W-:Y:S02]  /*2770*/  LOP3.LUT R27, R27, 0x7fffff, RZ, 0xc0, !PT ;  /* 0x007fffff1b1b7812 */ /* 0x000fe400078ec0ff */
[----:B------:R-:W-:Y:S02]  /*2780*/  ISETP.NE.AND P2, PT, R31, RZ, PT ;  /* 0x000000ff1f00720c */ /* 0x000fe40003f45270 */
[----:B------:R-:W-:Y:S02]  /*2790*/  LOP3.LUT R27, R27, 0x800000, RZ, 0xfc, !PT ;  /* 0x008000001b1b7812 */ /* 0x000fe400078efcff */
[----:B------:R-:W-:-:S02]  /*27a0*/  ISETP.NE.AND P1, PT, R31, RZ, PT ;  /* 0x000000ff1f00720c */ /* 0x000fc40003f25270 */
[----:B------:R-:W-:Y:S02]  /*27b0*/  SHF.L.U32 R28, R27, R28, RZ ;  /* 0x0000001c1b1c7219 */ /* 0x000fe400000006ff */
[----:B------:R-:W-:Y:S02]  /*27c0*/  FSETP.NEU.FTZ.AND P0, PT, R25, R26, PT ;  /* 0x0000001a1900720b */ /* 0x000fe40003f1d000 */
        /* <DEDUP_REMOVED lines=11> */
.L_x_90:
[----:B------:R-:W-:-:S04]  /*2880*/  LOP3.LUT R2, R2, 0x80000000, RZ, 0xc0, !PT ;  /* 0x8000000002027812 */ /* 0x000fc800078ec0ff */
[----:B------:R-:W-:Y:S01]  /*2890*/  LOP3.LUT R2, R2, 0x7f800000, RZ, 0xfc, !PT ;  /* 0x7f80000002027812 */ /* 0x000fe200078efcff */
[----:B------:R-:W-:Y:S06]  /*28a0*/  BRA `(.L_x_91) ;  /* 0x0000000000047947 */ /* 0x000fec0003800000 */
.L_x_89:
[----:B------:R-:W-:-:S07]  /*28b0*/  LEA R2, R30, R2, 0x17 ;  /* 0x000000021e027211 */ /* 0x000fce00078eb8ff */
.L_x_91:
[----:B------:R-:W-:Y:S05]  /*28c0*/  BSYNC.RECONVERGENT B3 ;  /* 0x0000000000037941 */ /* 0x000fea0003800200 */
.L_x_88:
[----:B------:R-:W-:Y:S05]  /*28d0*/  BRA `(.L_x_92) ;  /* 0x0000000000207947 */ /* 0x000fea0003800000 */
.L_x_87:
[----:B------:R-:W-:-:S04]  /*28e0*/  LOP3.LUT R2, R3, 0x80000000, R2, 0x48, !PT ;  /* 0x8000000003027812 */ /* 0x000fc800078e4802 */
[----:B------:R-:W-:Y:S01]  /*28f0*/  LOP3.LUT R2, R2, 0x7f800000, RZ, 0xfc, !PT ;  /* 0x7f80000002027812 */ /* 0x000fe200078efcff */
[----:B------:R-:W-:Y:S06]  /*2900*/  BRA `(.L_x_92) ;  /* 0x0000000000147947 */ /* 0x000fec0003800000 */
.L_x_86:
[----:B------:R-:W-:Y:S01]  /*2910*/  LOP3.LUT R2, R3, 0x80000000, R2, 0x48, !PT ;  /* 0x8000000003027812 */ /* 0x000fe200078e4802 */
[----:B------:R-:W-:Y:S06]  /*2920*/  BRA `(.L_x_92) ;  /* 0x00000000000c7947 */ /* 0x000fec0003800000 */
.L_x_85:
[----:B------:R-:W0:Y:S01]  /*2930*/  MUFU.RSQ R2, -QNAN ;  /* 0xffc0000000027908 */ /* 0x000e220000001400 */
[----:B------:R-:W-:Y:S05]  /*2940*/  BRA `(.L_x_92) ;  /* 0x0000000000047947 */ /* 0x000fea0003800000 */
.L_x_84:
[----:B------:R-:W-:-:S07]  /*2950*/  FADD.FTZ R2, R0, R3 ;  /* 0x0000000300027221 */ /* 0x000fce0000010000 */
.L_x_92:
[----:B------:R-:W-:Y:S05]  /*2960*/  BSYNC.RECONVERGENT B2 ;  /* 0x0000000000027941 */ /* 0x000fea0003800200 */
.L_x_82:
[----:B------:R-:W-:Y:S02]  /*2970*/  HFMA2 R3, -RZ, RZ, 0, 0 ;  /* 0x00000000ff037431 */ /* 0x000fe400000001ff */
[----:B0-----:R-:W-:Y:S01]  /*2980*/  IMAD.MOV.U32 R25, RZ, RZ, R2 ;  /* 0x000000ffff197224 */ /* 0x001fe200078e0002 */
[----:B------:R-:W-:-:S04]  /*2990*/  MOV R2, R24 ;  /* 0x0000001800027202 */ /* 0x000fc80000000f00 */
[----:B------:R-:W-:Y:S05]  /*29a0*/  RET.REL.NODEC R2 `(render_peaks) ;  /* 0xffffffd402947950 */ /* 0x000fea0003c3ffff */
.L_x_93:
        /* <DEDUP_REMOVED lines=13> */
.L_x_102:


//--------------------- .nv.shared.reserved.0     --------------------------
	.section	.nv.shared.reserved.0,"aw",@nobits
	.weak		__nv_reservedSMEM_offset_0_alias
	.size		__nv_reservedSMEM_offset_0_alias, 0, 64
	.other		__nv_reservedSMEM_offset_0_alias,@"STO_CUDA_RESERVED_SHARED STV_DEFAULT"
__nv_reservedSMEM_offset_0_alias:
	.zero		0
	.zero		64


//--------------------- .nv.constant0.normalize   --------------------------
	.section	.nv.constant0.normalize,"a",@progbits
	.sectionflags	@""
	.align	4
.nv.constant0.normalize:
	.zero		936


//--------------------- .nv.constant0.get_extrema --------------------------
	.section	.nv.constant0.get_extrema,"a",@progbits
	.sectionflags	@""
	.align	4
.nv.constant0.get_extrema:
	.zero		936


//--------------------- .nv.constant0.render_poly_bkg --------------------------
	.section	.nv.constant0.render_poly_bkg,"a",@progbits
	.sectionflags	@""
	.align	4
.nv.constant0.render_poly_bkg:
	.zero		952


//--------------------- .nv.constant0.render_exp_bkg --------------------------
	.section	.nv.constant0.render_exp_bkg,"a",@progbits
	.sectionflags	@""
	.align	4
.nv.constant0.render_exp_bkg:
	.zero		944


//--------------------- .nv.constant0.render_peaks --------------------------
	.section	.nv.constant0.render_peaks,"a",@progbits
	.sectionflags	@""
	.align	4
.nv.constant0.render_peaks:
	.zero		984


//--------------------- SYMBOLS --------------------------

	.type		.nv.reservedSmem.offset0,@object
	.size		.nv.reservedSmem.offset0,0x4
